def gluon_tcgen05(
    a_ptr,
    b_ptr,
    c_ptr,
    M,
    N,
    K,
    stride_am,
    stride_bk,
    stride_cm,
    BLOCK_M: gl.constexpr,
    BLOCK_N: gl.constexpr,
    BLOCK_K: gl.constexpr,
    DTYPE: gl.constexpr,
    A_LAYOUT: gl.constexpr,
    B_LAYOUT: gl.constexpr,
    C_LAYOUT: gl.constexpr,
    B_SHAPE: gl.constexpr,
    TMEM_LAYOUT: gl.constexpr,
    TMEM_REG: gl.constexpr,
    TRANS_B: gl.constexpr,
    NUM_BUFFERS: gl.constexpr,
):
    a_desc = tma.make_tensor_descriptor(
        a_ptr, [M, K], [stride_am, 1], [BLOCK_M, BLOCK_K], A_LAYOUT
    )
    b_desc = tma.make_tensor_descriptor(
        b_ptr,
        [N, K] if TRANS_B else [K, N],
        [stride_bk, 1],
        B_SHAPE,
        B_LAYOUT,
    )
    c_desc = tma.make_tensor_descriptor(
        c_ptr, [M, N], [stride_cm, 1], [BLOCK_M, BLOCK_N], C_LAYOUT
    )

    a_bufs = gl.allocate_shared_memory(
        DTYPE, [NUM_BUFFERS, BLOCK_M, BLOCK_K], A_LAYOUT
    )
    b_bufs = gl.allocate_shared_memory(DTYPE, [NUM_BUFFERS] + B_SHAPE, B_LAYOUT)

    pid_m = gl.program_id(0)
    pid_n = gl.program_id(1)
    off_m = pid_m * BLOCK_M
    off_n = pid_n * BLOCK_N

    tma_bars = gl.allocate_shared_memory(
        gl.int64, [NUM_BUFFERS, 1], mbarrier.MBarrierLayout()
    )
    mma_bars = gl.allocate_shared_memory(
        gl.int64, [NUM_BUFFERS, 1], mbarrier.MBarrierLayout()
    )
    for i in gl.static_range(NUM_BUFFERS):
        mbarrier.init(tma_bars.index(i), count=1)
        mbarrier.init(mma_bars.index(i), count=1)

    acc_tmem = allocate_tensor_memory(gl.float32, [BLOCK_M, BLOCK_N], TMEM_LAYOUT)
    idx = 0
    phase = 0
    use_acc = False
    for k in range(0, K, BLOCK_K):
        a = a_bufs.index(idx)
        b = b_bufs.index(idx)
        tma_bar = tma_bars.index(idx)
        mma_bar = mma_bars.index(idx)
        mbarrier.expect(
            tma_bar, a_desc.block_type.nbytes + b_desc.block_type.nbytes
        )
        tma.async_copy_global_to_shared(a_desc, [off_m, k], tma_bar, a)
        tma.async_copy_global_to_shared(
            b_desc, [off_n, k] if TRANS_B else [k, off_n], tma_bar, b
        )
        mbarrier.wait(tma_bar, phase=phase)

        if TRANS_B:
            b = b.permute((1, 0))
        tcgen05_mma(a, b, acc_tmem, use_acc=use_acc)
        tcgen05_commit(mma_bar)
        mbarrier.wait(mma_bar, phase=phase)
        use_acc = True

        idx += 1
        if idx == NUM_BUFFERS:
            idx = 0
            phase ^= 1

    for i in gl.static_range(NUM_BUFFERS):
        mbarrier.invalidate(tma_bars.index(i))
        mbarrier.invalidate(mma_bars.index(i))

    acc = acc_tmem.load(TMEM_REG)
    c_smem = gl.allocate_shared_memory(DTYPE, [BLOCK_M, BLOCK_N], C_LAYOUT)
    c_smem.store(acc.to(DTYPE))
    fence_async_shared()
    tma.async_copy_shared_to_global(c_desc, [off_m, off_n], c_smem)
    tma.store_wait(pendings=0)

# config = {"BLOCK_K": 128, "BLOCK_M": 64, "BLOCK_N": 64, "arch": "sm_100", "dtype": "bf16", "num_buffers": 3, "num_warps": 4, "trans_b": 1}
# arch = sm_100


// ===== COMPILED SASS (sm_100a) =====

	.target	sm_100a

	.elftype	@"ET_EXEC"


//--------------------- .note.nv.tkinfo           --------------------------
	.section	.note.nv.tkinfo,"",@"SHT_NOTE"
	.sectionflags	@"SHF_NOTE_NV_TKINFO"
	.tkinfo
        /*0018*/ 	.word	0x00000081
        /*0030*/ 	.string	""
        /*0030*/ 	.string	"ptxas-blackwell"
        /*0030*/ 	.string	"Cuda compilation tools, release 12.9, V12.9.86"
        /*0030*/ 	.string	"Build cuda_12.9.r12.9/compiler.36037853_0"
        /*0030*/ 	.string	"-v  -suppress-debug-info  -lineinfo  -arch sm_100a "



//--------------------- .note.nv.cuver            --------------------------
	.section	.note.nv.cuver,"",@"SHT_NOTE"
	.sectionflags	@"SHF_NOTE_NV_CUVER"
        /*0018*/ 	.short	0x0001
        /*001a*/ 	.short	0x0064
        /*001c*/ 	.short	0x0001
        /*001e*/ 	.short	0x0000
        /*0020*/ 	.short	0x0001
        /*0022*/ 	.short	0x0000


//--------------------- .nv.info                  --------------------------
	.section	.nv.info,"",@"SHT_CUDA_INFO"
	.align	4


	//----- nvinfo : EIATTR_REGCOUNT
	.align		4
        /*0000*/ 	.byte	0x04, 0x2f
        /*0002*/ 	.short	(.L_4 - .L_3)
	.align		4
.L_3:
        /*0004*/ 	.word	index@(gluon_tcgen05)
        /*0008*/ 	.word	0x00000027


	//----- nvinfo : EIATTR_FRAME_SIZE
	.align		4
.L_4:
        /*000c*/ 	.byte	0x04, 0x11
        /*000e*/ 	.short	(.L_6 - .L_5)
	.align		4
.L_5:
        /*0010*/ 	.word	index@($__internal_2_$__cuda_sm10x_tcgen05_guardrail_trap_unallocated_columns_being_dealloced)
        /*0014*/ 	.word	0x00000000


	//----- nvinfo : EIATTR_FRAME_SIZE
	.align		4
.L_6:
        /*0018*/ 	.byte	0x04, 0x11
        /*001a*/ 	.short	(.L_8 - .L_7)
	.align		4
.L_7:
        /*001c*/ 	.word	index@($__internal_1_$__cuda_sm10x_tcgen05_guardrail_trap_phase_invalid_during_alloc)
        /*0020*/ 	.word	0x00000000


	//----- nvinfo : EIATTR_FRAME_SIZE
	.align		4
.L_8:
        /*0024*/ 	.byte	0x04, 0x11
        /*0026*/ 	.short	(.L_10 - .L_9)
	.align		4
.L_9:
        /*0028*/ 	.word	index@($__internal_0_$__cuda_sm10x_tcgen05_guardrail_trap_col_being_dealloced_not_returned_by_alloc)
        /*002c*/ 	.word	0x00000000


	//----- nvinfo : EIATTR_FRAME_SIZE
	.align		4
.L_10:
        /*0030*/ 	.byte	0x04, 0x11
        /*0032*/ 	.short	(.L_12 - .L_11)
	.align		4
.L_11:
        /*0034*/ 	.word	index@(gluon_tcgen05)
        /*0038*/ 	.word	0x00000000


	//----- nvinfo : EIATTR_MIN_STACK_SIZE
	.align		4
.L_12:
        /*003c*/ 	.byte	0x04, 0x12
        /*003e*/ 	.short	(.L_14 - .L_13)
	.align		4
.L_13:
        /*0040*/ 	.word	index@(gluon_tcgen05)
        /*0044*/ 	.word	0x00000000
.L_14:


//--------------------- .nv.info.gluon_tcgen05    --------------------------
	.section	.nv.info.gluon_tcgen05,"",@"SHT_CUDA_INFO"
	.sectionflags	@""
	.align	4


	//----- nvinfo : EIATTR_CUDA_API_VERSION
	.align		4
        /*0000*/ 	.byte	0x04, 0x37
        /*0002*/ 	.short	(.L_16 - .L_15)
.L_15:
        /*0004*/ 	.word	0x00000081


	//----- nvinfo : EIATTR_KPARAM_INFO
	.align		4
.L_16:
        /*0008*/ 	.byte	0x04, 0x17
        /*000a*/ 	.short	(.L_18 - .L_17)
.L_17:
        /*000c*/ 	.word	0x00000000
        /*0010*/ 	.short	0x000a
        /*0012*/ 	.short	0x0048
        /*0014*/ 	.byte	0x00, 0xf4, 0x21, 0x00


	//----- nvinfo : EIATTR_KPARAM_INFO
	.align		4
.L_18:
        /*0018*/ 	.byte	0x04, 0x17
        /*001a*/ 	.short	(.L_20 - .L_19)
.L_19:
        /*001c*/ 	.word	0x00000000
        /*0020*/ 	.short	0x0009
        /*0022*/ 	.short	0x0040
        /*0024*/ 	.byte	0x00, 0xf4, 0x21, 0x00


	//----- nvinfo : EIATTR_KPARAM_INFO
	.align		4
.L_20:
        /*0028*/ 	.byte	0x04, 0x17
        /*002a*/ 	.short	(.L_22 - .L_21)
.L_21:
        /*002c*/ 	.word	0x00000000
        /*0030*/ 	.short	0x0008
        /*0032*/ 	.short	0x0038
        /*0034*/ 	.byte	0x00, 0xf0, 0x21, 0x00


	//----- nvinfo : EIATTR_KPARAM_INFO
	.align		4
.L_22:
        /*0038*/ 	.byte	0x04, 0x17
        /*003a*/ 	.short	(.L_24 - .L_23)
.L_23:
        /*003c*/ 	.word	0x00000000
        /*0040*/ 	.short	0x0007
        /*0042*/ 	.short	0x0030
        /*0044*/ 	.byte	0x00, 0xf0, 0x21, 0x00


	//----- nvinfo : EIATTR_KPARAM_INFO
	.align		4
.L_24:
        /*0048*/ 	.byte	0x04, 0x17
        /*004a*/ 	.short	(.L_26 - .L_25)
.L_25:
        /*004c*/ 	.word	0x00000000
        /*0050*/ 	.short	0x0006
        /*0052*/ 	.short	0x0028
        /*0054*/ 	.byte	0x00, 0xf0, 0x21, 0x00


	//----- nvinfo : EIATTR_KPARAM_INFO
	.align		4
.L_26:
        /*0058*/ 	.byte	0x04, 0x17
        /*005a*/ 	.short	(.L_28 - .L_27)
.L_27:
        /*005c*/ 	.word	0x00000000
        /*0060*/ 	.short	0x0005
        /*0062*/ 	.short	0x0020
        /*0064*/ 	.byte	0x00, 0xf0, 0x11, 0x00


	//----- nvinfo : EIATTR_KPARAM_INFO
	.align		4
.L_28:
        /*0068*/ 	.byte	0x04, 0x17
        /*006a*/ 	.short	(.L_30 - .L_29)
.L_29:
        /*006c*/ 	.word	0x00000000
        /*0070*/ 	.short	0x0004
        /*0072*/ 	.short	0x001c
        /*0074*/ 	.byte	0x00, 0xf0, 0x11, 0x00


	//----- nvinfo : EIATTR_KPARAM_INFO
	.align		4
.L_30:
        /*0078*/ 	.byte	0x04, 0x17
        /*007a*/ 	.short	(.L_32 - .L_31)
.L_31:
        /*007c*/ 	.word	0x00000000
        /*0080*/ 	.short	0x0003
        /*0082*/ 	.short	0x0018
        /*0084*/ 	.byte	0x00, 0xf0, 0x11, 0x00


	//----- nvinfo : EIATTR_KPARAM_INFO
	.align		4
.L_32:
        /*0088*/ 	.byte	0x04, 0x17
        /*008a*/ 	.short	(.L_34 - .L_33)
.L_33:
        /*008c*/ 	.word	0x00000000
        /*0090*/ 	.short	0x0002
        /*0092*/ 	.short	0x0010
        /*0094*/ 	.byte	0x00, 0xf4, 0x21, 0x00


	//----- nvinfo : EIATTR_KPARAM_INFO
	.align		4
.L_34:
        /*0098*/ 	.byte	0x04, 0x17
        /*009a*/ 	.short	(.L_36 - .L_35)
.L_35:
        /*009c*/ 	.word	0x00000000
        /*00a0*/ 	.short	0x0001
        /*00a2*/ 	.short	0x0008
        /*00a4*/ 	.byte	0x00, 0xf4, 0x21, 0x00


	//----- nvinfo : EIATTR_KPARAM_INFO
	.align		4
.L_36:
        /*00a8*/ 	.byte	0x04, 0x17
        /*00aa*/ 	.short	(.L_38 - .L_37)
.L_37:
        /*00ac*/ 	.word	0x00000000
        /*00b0*/ 	.short	0x0000
        /*00b2*/ 	.short	0x0000
        /*00b4*/ 	.byte	0x00, 0xf4, 0x21, 0x00


	//----- nvinfo : EIATTR_AT_ENTRY_FRAGMENTS
	.align		4
.L_38:
        /*00b8*/ 	.byte	0x04, 0x4f
        /*00ba*/ 	.short	(.L_40 - .L_39)


	//   ....[0]....
.L_39:
        /*00bc*/ 	.word	0x00000004


	//----- nvinfo : EIATTR_RESERVED_SMEM_USED
	.align		4
.L_40:
        /*00c0*/ 	.byte	0x01, 0x41
	.zero		2


	//----- nvinfo : EIATTR_SPARSE_MMA_MASK
	.align		4
        /*00c4*/ 	.byte	0x03, 0x50
        /*00c6*/ 	.short	0x0000


	//----- nvinfo : EIATTR_TCGEN05_1CTA_USED
	.align		4
        /*00c8*/ 	.byte	0x01, 0x51
	.zero		2


	//----- nvinfo : EIATTR_MAXREG_COUNT
	.align		4
        /*00cc*/ 	.byte	0x03, 0x1b
        /*00ce*/ 	.short	0x00ff


	//----- nvinfo : EIATTR_NUM_BARRIERS
	.align		4
        /*00d0*/ 	.byte	0x02, 0x4c
        /*00d2*/ 	.byte	0x01
	.zero		1


	//----- nvinfo : EIATTR_INT_WARP_WIDE_INSTR_OFFSETS
	.align		4
        /*00d4*/ 	.byte	0x04, 0x31
        /*00d6*/ 	.short	(.L_42 - .L_41)


	//   ....[0]....
.L_41:
        /*00d8*/ 	.word	0x00001750


	//   ....[1]....
        /*00dc*/ 	.word	0x00001770


	//   ....[2]....
        /*00e0*/ 	.word	0x000017f0


	//   ....[3]....
        /*00e4*/ 	.word	0x00001ae0


	//   ....[4]....
        /*00e8*/ 	.word	0x00001b30


	//   ....[5]....
        /*00ec*/ 	.word	0x00001b40


	//   ....[6]....
        /*00f0*/ 	.word	0x00001b70


	//   ....[7]....
        /*00f4*/ 	.word	0x00001f70


	//   ....[8]....
        /*00f8*/ 	.word	0x00001f80


	//   ....[9]....
        /*00fc*/ 	.word	0x000020f0


	//   ....[10]....
        /*0100*/ 	.word	0x00002150


	//   ....[11]....
        /*0104*/ 	.word	0x00002160


	//   ....[12]....
        /*0108*/ 	.word	0x000021a0


	//   ....[13]....
        /*010c*/ 	.word	0x00002660


	//   ....[14]....
        /*0110*/ 	.word	0x00002670


	//   ....[15]....
        /*0114*/ 	.word	0x000029b0


	//   ....[16]....
        /*0118*/ 	.word	0x000029c0


	//   ....[17]....
        /*011c*/ 	.word	0x00002d30


	//   ....[18]....
        /*0120*/ 	.word	0x00002d80


	//----- nvinfo : EIATTR_COOP_GROUP_MASK_REGIDS
	.align		4
.L_42:
        /*0124*/ 	.byte	0x04, 0x29
        /*0126*/ 	.short	(.L_44 - .L_43)


	//   ....[0]....
.L_43:
        /*0128*/ 	.word	0xffffffff


	//   ....[1]....
        /*012c*/ 	.word	0xffffffff


	//   ....[2]....
        /*0130*/ 	.word	0xffffffff


	//   ....[3]....
        /*0134*/ 	.word	0xffffffff


	//   ....[4]....
        /*0138*/ 	.word	0xffffffff


	//   ....[5]....
        /*013c*/ 	.word	0xffffffff


	//   ....[6]....
        /*0140*/ 	.word	0xffffffff


	//   ....[7]....
        /*0144*/ 	.word	0xffffffff


	//   ....[8]....
        /*0148*/ 	.word	0xffffffff


	//   ....[9]....
        /*014c*/ 	.word	0xffffffff


	//----- nvinfo : EIATTR_COOP_GROUP_INSTR_OFFSETS
	.align		4
.L_44:
        /*0150*/ 	.byte	0x04, 0x28
        /*0152*/ 	.short	(.L_46 - .L_45)


	//   ....[0]....
.L_45:
        /*0154*/ 	.word	0x00000050


	//   ....[1]....
        /*0158*/ 	.word	0x00000310


	//   ....[2]....
        /*015c*/ 	.word	0x00000500


	//   ....[3]....
        /*0160*/ 	.word	0x000009a0


	//   ....[4]....
        /*0164*/ 	.word	0x00000ae0


	//   ....[5]....
        /*0168*/ 	.word	0x00000fe0


	//   ....[6]....
        /*016c*/ 	.word	0x00001120


	//   ....[7]....
        /*0170*/ 	.word	0x00001610


	//   ....[8]....
        /*0174*/ 	.word	0x00002bc0


	//   ....[9]....
        /*0178*/ 	.word	0x00002e30


	//----- nvinfo : EIATTR_VRC_CTA_INIT_COUNT
	.align		4
.L_46:
        /*017c*/ 	.byte	0x02, 0x4a
        /*017e*/ 	.byte	0x80
	.zero		1


	//----- nvinfo : EIATTR_MBARRIER_INSTR_OFFSETS
	.align		4
        /*0180*/ 	.byte	0x04, 0x39
        /*0182*/ 	.short	(.L_48 - .L_47)


	//   ....[0]....
.L_47:
        /*0184*/ 	.word	0x00001810
        /*0188*/ 	.word	0x000000ff
        /*018c*/ 	.word	0x00018000
        /*0190*/ 	.short	0x0100
        /*0192*/ 	.byte	0x08
	.zero		1


	//   ....[1]....
        /*0194*/ 	.word	0x00001820
        /*0198*/ 	.word	0x000000ff
        /*019c*/ 	.word	0x00018020
        /*01a0*/ 	.short	0x0100
        /*01a2*/ 	.byte	0x08
	.zero		1


	//   ....[2]....
        /*01a4*/ 	.word	0x000018d0
        /*01a8*/ 	.word	0x000000ff
        /*01ac*/ 	.word	0x00018008
        /*01b0*/ 	.short	0x0100
        /*01b2*/ 	.byte	0x08
	.zero		1


	//   ....[3]....
        /*01b4*/ 	.word	0x000018e0
        /*01b8*/ 	.word	0x000000ff
        /*01bc*/ 	.word	0x00018028
        /*01c0*/ 	.short	0x0100
        /*01c2*/ 	.byte	0x08
	.zero		1


	//   ....[4]....
        /*01c4*/ 	.word	0x000019f0
        /*01c8*/ 	.word	0x000000ff
        /*01cc*/ 	.word	0x00018010
        /*01d0*/ 	.short	0x0100
        /*01d2*/ 	.byte	0x08
	.zero		1


	//   ....[5]....
        /*01d4*/ 	.word	0x00001a00
        /*01d8*/ 	.word	0x000000ff
        /*01dc*/ 	.word	0x00018030
        /*01e0*/ 	.short	0x0100
        /*01e2*/ 	.byte	0x08
	.zero		1


	//   ....[6]....
        /*01e4*/ 	.word	0x00001be0
        /*01e8*/ 	.word	0x000000ff
        /*01ec*/ 	.word	0x00018000
        /*01f0*/ 	.short	0x010a
        /*01f2*/ 	.byte	0x08
	.zero		1


	//   ....[7]....
        /*01f4*/ 	.word	0x00001fd0
        /*01f8*/ 	.word	0x000000ff
        /*01fc*/ 	.word	0x00018020
        /*0200*/ 	.short	0x010a
        /*0202*/ 	.byte	0x08
	.zero		1


	//   ....[8]....
        /*0204*/ 	.word	0x00002210
        /*0208*/ 	.word	0x000000ff
        /*020c*/ 	.word	0x00018000
        /*0210*/ 	.short	0x010a
        /*0212*/ 	.byte	0x2e
	.zero		1


	//   ....[9]....
        /*0214*/ 	.word	0x000026b0
        /*0218*/ 	.word	0x000000ff
        /*021c*/ 	.word	0x00018020
        /*0220*/ 	.short	0x010a
        /*0222*/ 	.byte	0x2e
	.zero		1


	//   ....[10]....
        /*0224*/ 	.word	0x00002790
        /*0228*/ 	.word	0x000000ff
        /*022c*/ 	.word	0x00018000
        /*0230*/ 	.short	0x0108
        /*0232*/ 	.byte	0x08
	.zero		1


	//   ....[11]....
        /*0234*/ 	.word	0x000027a0
        /*0238*/ 	.word	0x000000ff
        /*023c*/ 	.word	0x00018020
        /*0240*/ 	.short	0x0108
        /*0242*/ 	.byte	0x08
	.zero		1


	//   ....[12]....
        /*0244*/ 	.word	0x000027f0
        /*0248*/ 	.word	0x000000ff
        /*024c*/ 	.word	0x00018008
        /*0250*/ 	.short	0x0108
        /*0252*/ 	.byte	0x08
	.zero		1


	//   ....[13]....
        /*0254*/ 	.word	0x00002800
        /*0258*/ 	.word	0x000000ff
        /*025c*/ 	.word	0x00018028
        /*0260*/ 	.short	0x0108
        /*0262*/ 	.byte	0x08
	.zero		1


	//   ....[14]....
        /*0264*/ 	.word	0x00002850
        /*0268*/ 	.word	0x000000ff
        /*026c*/ 	.word	0x00018010
        /*0270*/ 	.short	0x0108
        /*0272*/ 	.byte	0x08
	.zero		1


	//   ....[15]....
        /*0274*/ 	.word	0x00002860
        /*0278*/ 	.word	0x000000ff
        /*027c*/ 	.word	0x00018030
        /*0280*/ 	.short	0x0108
        /*0282*/ 	.byte	0x08
	.zero		1


	//   ....[16]....
        /*0284*/ 	.word	0x00002e50
        /*0288*/ 	.word	0x000000ff
        /*028c*/ 	.word	0x00018000
        /*0290*/ 	.short	0x010a
        /*0292*/ 	.byte	0x08
	.zero		1


	//   ....[17]....
        /*0294*/ 	.word	0x00002e80
        /*0298*/ 	.word	0x000000ff
        /*029c*/ 	.word	0x00018020
        /*02a0*/ 	.short	0x010a
        /*02a2*/ 	.byte	0x08
	.zero		1


	//   ....[18]....
        /*02a4*/ 	.word	0x00002eb0
        /*02a8*/ 	.word	0x000000ff
        /*02ac*/ 	.word	0x00018000
        /*02b0*/ 	.short	0x010a
        /*02b2*/ 	.byte	0x2e
	.zero		1


	//   ....[19]....
        /*02b4*/ 	.word	0x00002ee0
        /*02b8*/ 	.word	0x000000ff
        /*02bc*/ 	.word	0x00018020
        /*02c0*/ 	.short	0x010a
        /*02c2*/ 	.byte	0x2e
	.zero		1


	//----- nvinfo : EIATTR_NUM_MBARRIERS
	.align		4
.L_48:
        /*02c4*/ 	.byte	0x03, 0x38
        /*02c6*/ 	.short	0x0006


	//----- nvinfo : EIATTR_EXIT_INSTR_OFFSETS
	.align		4
        /*02c8*/ 	.byte	0x04, 0x1c
        /*02ca*/ 	.short	(.L_50 - .L_49)


	//   ....[0]....
.L_49:
        /*02cc*/ 	.word	0x00002e40


	//----- nvinfo : EIATTR_REQNTID
	.align		4
.L_50:
        /*02d0*/ 	.byte	0x04, 0x10
        /*02d2*/ 	.short	(.L_52 - .L_51)
.L_51:
        /*02d4*/ 	.word	0x00000080
        /*02d8*/ 	.word	0x00000001
        /*02dc*/ 	.word	0x00000001


	//----- nvinfo : EIATTR_CRS_STACK_SIZE
	.align		4
.L_52:
        /*02e0*/ 	.byte	0x04, 0x1e
        /*02e2*/ 	.short	(.L_54 - .L_53)
.L_53:
        /*02e4*/ 	.word	0x00000000


	//----- nvinfo : EIATTR_CBANK_PARAM_SIZE
	.align		4
.L_54:
        /*02e8*/ 	.byte	0x03, 0x19
        /*02ea*/ 	.short	0x0050


	//----- nvinfo : EIATTR_PARAM_CBANK
	.align		4
        /*02ec*/ 	.byte	0x04, 0x0a
        /*02ee*/ 	.short	(.L_56 - .L_55)
	.align		4
.L_55:
        /*02f0*/ 	.word	index@(.nv.constant0.gluon_tcgen05)
        /*02f4*/ 	.short	0x0380
        /*02f6*/ 	.short	0x0050


	//----- nvinfo : EIATTR_SW_WAR
	.align		4
.L_56:
        /*02f8*/ 	.byte	0x04, 0x36
        /*02fa*/ 	.short	(.L_58 - .L_57)
.L_57:
        /*02fc*/ 	.word	0x00000008
.L_58:


//--------------------- .nv.compat                --------------------------
	.section	.nv.compat,"",@"SHT_CUDA_COMPAT_INFO"
	.align	4
        /*0000*/ 	.byte	0x02, 0x02, 0x02, 0x00, 0x02, 0x05, 0x05, 0x00, 0x02, 0x03, 0x03, 0x00, 0x02, 0x06, 0x01, 0x00


//--------------------- .nv.callgraph             --------------------------
	.section	.nv.callgraph,"",@"SHT_CUDA_CALLGRAPH"
	.align	4
	.sectionentsize	8
	.align		4
        /*0000*/ 	.word	0x00000000
	.align		4
        /*0004*/ 	.word	0xffffffff
	.align		4
        /*0008*/ 	.word	0x00000000
	.align		4
        /*000c*/ 	.word	0xfffffffe
	.align		4
        /*0010*/ 	.word	0x00000000
	.align		4
        /*0014*/ 	.word	0xfffffffd
	.align		4
        /*0018*/ 	.word	0x00000000
	.align		4
        /*001c*/ 	.word	0xfffffffc


//--------------------- .text.gluon_tcgen05       --------------------------
	.section	.text.gluon_tcgen05,"ax",@progbits
	.align	128
        .global         gluon_tcgen05
        .type           gluon_tcgen05,@function
        .size           gluon_tcgen05,(.L_x_81 - gluon_tcgen05)
        .other          gluon_tcgen05,@"STO_CUDA_ENTRY STV_DEFAULT"
gluon_tcgen05:
.text.gluon_tcgen05:
[----:B------:R-:W1:Y:S01]  /*0000*/  LDC R1, c[0x0][0x37c] ;  /* 0x0000df00ff017b82 */ /* 0x000e620000000800 */
[----:B------:R-:W2:Y:S02]  /*0010*/  S2R R0, SR_TID.X ;  /* 0x0000000000007919 */ /* 0x000ea40000002100 */
[----:B--2---:R-:W-:-:S13]  /*0020*/  ISETP.GE.U32.AND P2, PT, R0, 0x20, PT ;  /* 0x000000200000780c */ /* 0x004fda0003f46070 */
[----:B------:R-:W-:Y:S05]  /*0030*/  @P2 BRA `(.L_x_0) ;  /* 0x0000000000b82947 */ /* 0x000fea0003800000 */
[----:B------:R-:W2:Y:S01]  /*0040*/  S2UR UR6, SR_CgaCtaId ;  /* 0x00000000000679c3 */ /* 0x000ea20000008800 */
[----:B------:R-:W-:Y:S01]  /*0050*/  NOP ;  /* 0x0000000000007918 */ /* 0x000fe20000000000 */
[----:B------:R-:W-:Y:S02]  /*0060*/  UMOV UR4, 0x40 ;  /* 0x0000004000047882 */ /* 0x000fe40000000000 */
[----:B--2---:R-:W-:-:S09]  /*0070*/  ULEA UR4, UR6, UR4, 0x18 ;  /* 0x0000000406047291 */ /* 0x004fd2000f8ec0ff */
[----:B------:R-:W2:Y:S01]  /*0080*/  LDS.U8 R2, [UR4] ;  /* 0x00000004ff027984 */ /* 0x000ea20008000000 */
[----:B------:R-:W-:Y:S02]  /*0090*/  UMOV UR4, 0x400 ;  /* 0x0000040000047882 */ /* 0x000fe40000000000 */
[----:B------:R-:W-:Y:S01]  /*00a0*/  ULEA UR4, UR6, UR4, 0x18 ;  /* 0x0000000406047291 */ /* 0x000fe2000f8ec0ff */
[----:B--2---:R-:W-:-:S13]  /*00b0*/  ISETP.NE.AND P0, PT, R2, RZ, PT ;  /* 0x000000ff0200720c */ /* 0x004fda0003f05270 */
[----:B------:R-:W-:Y:S05]  /*00c0*/  @P0 BRA `(.L_x_1) ;  /* 0x00000000007c0947 */ /* 0x000fea0003800000 */
[----:B------:R-:W-:-:S13]  /*00d0*/  ELECT P0, URZ, PT ;  /* 0x0000000000ff782f */ /* 0x000fda0003800000 */
[----:B------:R-:W-:Y:S05]  /*00e0*/  @!P0 BRA `(.L_x_2) ;  /* 0x0000000000848947 */ /* 0x000fea0003800000 */
[----:B------:R-:W-:Y:S01]  /*00f0*/  UMOV UR5, 0x2 ;  /* 0x0000000200057882 */ /* 0x000fe20000000000 */
[----:B------:R-:W-:Y:S02]  /*0100*/  IMAD.MOV.U32 R5, RZ, RZ, 0x1 ;  /* 0x00000001ff057424 */ /* 0x000fe400078e00ff */
[----:B------:R-:W-:Y:S02]  /*0110*/  IMAD.MOV.U32 R3, RZ, RZ, 0x3 ;  /* 0x00000003ff037424 */ /* 0x000fe400078e00ff */
[----:B------:R-:W-:Y:S04]  /*0120*/  DEPBAR.LE SB2, 0x36 ;  /* 0x0000ad800000791a */ /* 0x000fe80000000000 */
[----:B------:R-:W2:Y:S02]  /*0130*/  UTCATOMSWS.FIND_AND_SET.ALIGN UP0, UR5, UR5 ;  /* 0x00000005000575e3 */ /* 0x000ea40008000800 */
[----:B--2---:R-:W-:-:S04]  /*0140*/  PLOP3.LUT P0, PT, PT, PT, UP0, 0x80, 0x8 ;  /* 0x000000000008781c */ /* 0x004fc80003f0f008 */
[----:B------:R-:W-:-:S04]  /*0150*/  SEL R2, RZ, 0xffffffff, !P0 ;  /* 0xffffffffff027807 */ /* 0x000fc80004000000 */
[----:B------:R-:W-:Y:S01]  /*0160*/  ISETP.NE.AND P0, PT, R2, RZ, PT ;  /* 0x000000ff0200720c */ /* 0x000fe20003f05270 */
[----:B------:R-:W-:-:S12]  /*0170*/  IMAD.U32 R2, RZ, RZ, UR5 ;  /* 0x00000005ff027e24 */ /* 0x000fd8000f8e00ff */
[----:B------:R-:W-:Y:S05]  /*0180*/  @P0 BRA `(.L_x_3) ;  /* 0x0000000000240947 */ /* 0x000fea0003800000 */
.L_x_4:
[----:B------:R-:W-:Y:S05]  /*0190*/  NANOSLEEP 0x64 ;  /* 0x000000640000795d */ /* 0x000fea0003800000 */
[----:B------:R-:W-:-:S05]  /*01a0*/  UMOV UR5, 0x2 ;  /* 0x0000000200057882 */ /* 0x000fca0000000000 */
[----:B------:R-:W-:Y:S04]  /*01b0*/  DEPBAR.LE SB2, 0x36 ;  /* 0x0000ad800000791a */ /* 0x000fe80000000000 */
[----:B------:R-:W2:Y:S02]  /*01c0*/  UTCATOMSWS.FIND_AND_SET.ALIGN UP0, UR5, UR5 ;  /* 0x00000005000575e3 */ /* 0x000ea40008000800 */
[----:B--2---:R-:W-:-:S04]  /*01d0*/  PLOP3.LUT P0, PT, PT, PT, UP0, 0x80, 0x8 ;  /* 0x000000000008781c */ /* 0x004fc80003f0f008 */
[----:B------:R-:W-:-:S04]  /*01e0*/  SEL R2, RZ, 0xffffffff, !P0 ;  /* 0xffffffffff027807 */ /* 0x000fc80004000000 */
[----:B------:R-:W-:Y:S01]  /*01f0*/  ISETP.NE.AND P0, PT, R2, RZ, PT ;  /* 0x000000ff0200720c */ /* 0x000fe20003f05270 */
[----:B------:R-:W-:-:S12]  /*0200*/  IMAD.U32 R2, RZ, RZ, UR5 ;  /* 0x00000005ff027e24 */ /* 0x000fd8000f8e00ff */
[----:B------:R-:W-:Y:S05]  /*0210*/  @!P0 BRA `(.L_x_4) ;  /* 0xfffffffc00dc8947 */ /* 0x000fea000383ffff */
.L_x_3:
[C---:B------:R-:W-:Y:S01]  /*0220*/  VIADD R4, R2.reuse, 0x10 ;  /* 0x0000001002047836 */ /* 0x040fe20000000000 */
[----:B------:R-:W-:Y:S01]  /*0230*/  UMOV UR5, 0x50 ;  /* 0x0000005000057882 */ /* 0x000fe20000000000 */
[----:B------:R-:W-:Y:S01]  /*0240*/  SHF.L.U32 R3, R3, R2, RZ ;  /* 0x0000000203037219 */ /* 0x000fe200000006ff */
[----:B------:R-:W-:Y:S01]  /*0250*/  ULEA UR5, UR6, UR5, 0x18 ;  /* 0x0000000506057291 */ /* 0x000fe2000f8ec0ff */
[----:B------:R-:W-:Y:S01]  /*0260*/  IMAD.SHL.U32 R2, R2, 0x20, RZ ;  /* 0x0000002002027824 */ /* 0x000fe200078e00ff */
[----:B------:R-:W-:-:S04]  /*0270*/  SHF.L.U32 R4, R5, R4, RZ ;  /* 0x0000000405047219 */ /* 0x000fc800000006ff */
[----:B------:R-:W-:-:S05]  /*0280*/  LOP3.LUT R3, R4, R3, RZ, 0xfc, !PT ;  /* 0x0000000304037212 */ /* 0x000fca00078efcff */
[----:B------:R2:W-:Y:S04]  /*0290*/  ATOMS.OR RZ, [UR5], R3 ;  /* 0x00000003ffff798c */ /* 0x0005e8000b000005 */
[----:B------:R2:W-:Y:S01]  /*02a0*/  STS [UR4], R2 ;  /* 0x00000002ff007988 */ /* 0x0005e20008000804 */
[----:B------:R-:W-:Y:S05]  /*02b0*/  BRA `(.L_x_2) ;  /* 0x0000000000107947 */ /* 0x000fea0003800000 */
.L_x_1:
[----:B------:R-:W-:Y:S01]  /*02c0*/  IMAD.MOV.U32 R3, RZ, RZ, -0x1 ;  /* 0xffffffffff037424 */ /* 0x000fe200078e00ff */
[----:B------:R-:W-:-:S04]  /*02d0*/  MOV R2, 0x300 ;  /* 0x0000030000027802 */ /* 0x000fc80000000f00 */
[----:B------:R2:W-:Y:S03]  /*02e0*/  STS [UR4], R3 ;  /* 0x00000003ff007988 */ /* 0x0005e60008000804 */
[----:B-12---:R-:W-:Y:S05]  /*02f0*/  CALL.REL.NOINC `($__internal_1_$__cuda_sm10x_tcgen05_guardrail_trap_phase_invalid_during_alloc) ;  /* 0x0000002c00107944 */ /* 0x006fea0003c00000 */
.L_x_2:
[----:B------:R-:W-:Y:S05]  /*0300*/  WARPSYNC.ALL ;  /* 0x0000000000007948 */ /* 0x000fea0003800000 */
[----:B------:R-:W-:Y:S01]  /*0310*/  NOP ;  /* 0x0000000000007918 */ /* 0x000fe20000000000 */
.L_x_0:
[----:B------:R-:W3:Y:S08]  /*0320*/  S2UR UR4, SR_CgaCtaId ;  /* 0x00000000000479c3 */ /* 0x000ef00000008800 */
[----:B------:R-:W-:Y:S01]  /*0330*/  BAR.SYNC.DEFER_BLOCKING 0x0 ;  /* 0x0000000000007b1d */ /* 0x000fe20000010000 */
[----:B------:R-:W-:-:S05]  /*0340*/  LOP3.LUT R36, R0, 0x7f, RZ, 0xc0, !PT ;  /* 0x0000007f00247812 */ /* 0x000fca00078ec0ff */
[----:B------:R-:W-:Y:S02]  /*0350*/  UMOV UR8, 0x400 ;  /* 0x0000040000087882 */ /* 0x000fe40000000000 */
[----:B--2---:R-:W2:Y:S08]  /*0360*/  LDC R3, c[0x0][0x398] ;  /* 0x0000e600ff037b82 */ /* 0x004eb00000000800 */
[----:B------:R-:W4:Y:S01]  /*0370*/  LDC R6, c[0x0][0x3a0] ;  /* 0x0000e800ff067b82 */ /* 0x000f220000000800 */
[----:B---3--:R-:W-:-:S07]  /*0380*/  ULEA UR8, UR4, UR8, 0x18 ;  /* 0x0000000804087291 */ /* 0x008fce000f8ec0ff */
[----:B------:R-:W3:Y:S02]  /*0390*/  S2UR UR15, SR_CTAID.Y ;  /* 0x00000000000f79c3 */ /* 0x000ee40000002600 */
[----:B------:R-:W5:Y:S06]  /*03a0*/  LDS R4, [UR8] ;  /* 0x00000008ff047984 */ /* 0x000f6c0008000800 */
[----:B------:R-:W-:Y:S06]  /*03b0*/  BAR.SYNC.DEFER_BLOCKING 0x0 ;  /* 0x0000000000007b1d */ /* 0x000fec0000010000 */
[----:B------:R-:W-:Y:S05]  /*03c0*/  @P2 BRA `(.L_x_5) ;  /* 0x0000000000182947 */ /* 0x000fea0003800000 */
[----:B------:R-:W-:Y:S01]  /*03d0*/  ELECT P0, URZ, PT ;  /* 0x0000000000ff782f */ /* 0x000fe20003800000 */
[----:B------:R-:W-:Y:S01]  /*03e0*/  IMAD.MOV.U32 R2, RZ, RZ, 0x1 ;  /* 0x00000001ff027424 */ /* 0x000fe200078e00ff */
[----:B------:R-:W-:Y:S01]  /*03f0*/  UMOV UR5, 0x40 ;  /* 0x0000004000057882 */ /* 0x000fe20000000000 */
[----:B------:R-:W-:Y:S01]  /*0400*/  UVIRTCOUNT.DEALLOC.SMPOOL 0x80 ;  /* 0x000000800000784c */ /* 0x000fe20000000000 */
[----:B------:R-:W-:-:S09]  /*0410*/  ULEA UR5, UR4, UR5, 0x18 ;  /* 0x0000000504057291 */ /* 0x000fd2000f8ec0ff */
[----:B------:R5:W-:Y:S03]  /*0420*/  @P0 STS.U8 [UR5], R2 ;  /* 0x00000002ff000988 */ /* 0x000be60008000005 */
.L_x_5:
[----:B------:R-:W5:Y:S01]  /*0430*/  S2UR UR4, SR_CTAID.Z ;  /* 0x00000000000479c3 */ /* 0x000f620000002700 */
[----:B------:R-:W4:Y:S01]  /*0440*/  LDCU UR5, c[0x0][0x370] ;  /* 0x00006e00ff0577ac */ /* 0x000f220008000800 */
[C---:B------:R-:W-:Y:S01]  /*0450*/  ISETP.GE.U32.AND P0, PT, R36.reuse, 0x20, PT ;  /* 0x000000202400780c */ /* 0x040fe20003f06070 */
[----:B--2--5:R-:W-:Y:S01]  /*0460*/  VIADD R2, R3, 0xffffffff ;  /* 0xffffffff03027836 */ /* 0x024fe20000000000 */
[C---:B------:R-:W-:Y:S01]  /*0470*/  ISETP.NE.U32.AND P3, PT, R36.reuse, RZ, PT ;  /* 0x000000ff2400720c */ /* 0x040fe20003f65070 */
[----:B------:R-:W2:Y:S01]  /*0480*/  LDCU UR6, c[0x0][0x374] ;  /* 0x00006e80ff0677ac */ /* 0x000ea20008000800 */
[----:B------:R-:W-:Y:S01]  /*0490*/  LEA R10, R36, UR8, 0x2 ;  /* 0x00000008240a7c11 */ /* 0x000fe2000f8e10ff */
[----:B----4-:R-:W-:Y:S01]  /*04a0*/  VIADD R9, R6, 0xffffffff ;  /* 0xffffffff06097836 */ /* 0x010fe20000000000 */
[----:B------:R-:W4:Y:S01]  /*04b0*/  S2UR UR14, SR_CTAID.X ;  /* 0x00000000000e79c3 */ /* 0x000f220000002500 */
[----:B------:R-:W5:Y:S01]  /*04c0*/  LDCU.64 UR12, c[0x0][0x3c0] ;  /* 0x00007800ff0c77ac */ /* 0x000f620008000a00 */
[----:B------:R-:W-:Y:S01]  /*04d0*/  R2UR UR11, R4 ;  /* 0x00000000040b72ca */ /* 0x000fe200000e0000 */
[----:B------:R-:W-:Y:S04]  /*04e0*/  BSSY.RECONVERGENT B0, `(.L_x_6) ;  /* 0x0000011000007945 */ /* 0x000fe80003800200 */
[----:B------:R3:W-:Y:S01]  /*04f0*/  @!P0 STS [R10], RZ ;  /* 0x000000ff0a008388 */ /* 0x0007e20000000800 */
[----:B------:R-:W-:-:S03]  /*0500*/  NOP ;  /* 0x0000000000007918 */ /* 0x000fc60000000000 */
[----:B------:R3:W-:Y:S02]  /*0510*/  @!P3 STS [UR8+0x24], R2 ;  /* 0x00002402ff00b988 */ /* 0x0007e40008000808 */
[----:B--23--:R-:W-:Y:S02]  /*0520*/  UIMAD UR4, UR4, UR6, UR15 ;  /* 0x00000006040472a4 */ /* 0x00cfe4000f8e020f */
[----:B------:R2:W-:Y:S02]  /*0530*/  @!P3 STS [UR8+0x20], R9 ;  /* 0x00002009ff00b988 */ /* 0x0005e40008000808 */
[----:B----4-:R-:W-:-:S04]  /*0540*/  UIMAD UR4, UR4, UR5, UR14 ;  /* 0x00000005040472a4 */ /* 0x010fc8000f8e020e */
[----:B------:R-:W-:-:S04]  /*0550*/  UIMAD UR4, UR4, 0x180, URZ ;  /* 0x00000180040478a4 */ /* 0x000fc8000f8e02ff */
[----:B-----5:R-:W-:-:S04]  /*0560*/  UIADD3 UR6, UP0, UPT, UR4, UR12, URZ ;  /* 0x0000000c04067290 */ /* 0x020fc8000ff1e0ff */
[----:B------:R-:W-:Y:S01]  /*0570*/  ULEA.HI.X.SX32 UR7, UR4, UR13, 0x1, UP0 ;  /* 0x0000000d04077291 */ /* 0x000fe200080f0eff */
[----:B--2---:R-:W-:Y:S11]  /*0580*/  @P3 BRA `(.L_x_7) ;  /* 0x0000000000183947 */ /* 0x004ff60003800000 */
[----:B------:R-:W2:Y:S01]  /*0590*/  LDS R3, [UR8+0x8] ;  /* 0x00000808ff037984 */ /* 0x000ea20008000800 */
[----:B------:R-:W3:Y:S01]  /*05a0*/  LDC.64 R12, c[0x0][0x380] ;  /* 0x0000e000ff0c7b82 */ /* 0x000ee20000000a00 */
[----:B------:R-:W-:Y:S02]  /*05b0*/  IMAD.MOV.U32 R4, RZ, RZ, 0x70 ;  /* 0x00000070ff047424 */ /* 0x000fe400078e00ff */
[----:B---3--:R3:W-:Y:S03]  /*05c0*/  STS.64 [UR8], R12 ;  /* 0x0000000cff007988 */ /* 0x0087e60008000a08 */
[----:B--2---:R-:W-:-:S05]  /*05d0*/  LOP3.LUT R3, R3, 0x10, R4, 0xd8, !PT ;  /* 0x0000001003037812 */ /* 0x004fca00078ed804 */
[----:B------:R3:W-:Y:S02]  /*05e0*/  STS [UR8+0x8], R3 ;  /* 0x00000803ff007988 */ /* 0x0007e40008000808 */
.L_x_7:
[----:B------:R-:W-:Y:S05]  /*05f0*/  BSYNC.RECONVERGENT B0 ;  /* 0x0000000000007941 */ /* 0x000fea0003800200 */
.L_x_6:
[----:B------:R-:W-:Y:S04]  /*0600*/  BSSY.RECONVERGENT B0, `(.L_x_8) ;  /* 0x000000a000007945 */ /* 0x000fe80003800200 */
[----:B------:R-:W-:Y:S05]  /*0610*/  @P3 BRA `(.L_x_9) ;  /* 0x0000000000203947 */ /* 0x000fea0003800000 */
[----:B---3--:R-:W2:Y:S01]  /*0620*/  LDS R3, [UR8+0x34] ;  /* 0x00003408ff037984 */ /* 0x008ea20008000800 */
[----:B------:R-:W-:Y:S02]  /*0630*/  IMAD.MOV.U32 R4, RZ, RZ, 0x3f000000 ;  /* 0x3f000000ff047424 */ /* 0x000fe400078e00ff */
[----:B------:R-:W-:Y:S01]  /*0640*/  @!P3 IMAD.MOV.U32 R5, RZ, RZ, 0x3f ;  /* 0x0000003fff05b424 */ /* 0x000fe200078e00ff */
[----:B------:R-:W3:Y:S02]  /*0650*/  @!P3 LDS R8, [UR8+0x38] ;  /* 0x00003808ff08b984 */ /* 0x000ee40008000800 */
[----:B--2---:R-:W-:Y:S02]  /*0660*/  LOP3.LUT R3, R3, 0xff000000, R4, 0xb8, !PT ;  /* 0xff00000003037812 */ /* 0x004fe400078eb804 */
[----:B---3--:R-:W-:-:S03]  /*0670*/  @!P3 LOP3.LUT R4, R8, 0xff, R5, 0xb8, !PT ;  /* 0x000000ff0804b812 */ /* 0x008fc600078eb805 */
[----:B------:R2:W-:Y:S04]  /*0680*/  STS [UR8+0x34], R3 ;  /* 0x00003403ff007988 */ /* 0x0005e80008000808 */
[----:B------:R2:W-:Y:S02]  /*0690*/  @!P3 STS [UR8+0x38], R4 ;  /* 0x00003804ff00b988 */ /* 0x0005e40008000808 */
.L_x_9:
[----:B------:R-:W-:Y:S05]  /*06a0*/  BSYNC.RECONVERGENT B0 ;  /* 0x0000000000007941 */ /* 0x000fea0003800200 */
.L_x_8:
[----:B------:R-:W-:Y:S04]  /*06b0*/  BSSY.RECONVERGENT B0, `(.L_x_10) ;  /* 0x000000e000007945 */ /* 0x000fe80003800200 */
[----:B------:R-:W-:Y:S05]  /*06c0*/  @P3 BRA `(.L_x_11) ;  /* 0x0000000000303947 */ /* 0x000fea0003800000 */
[----:B--2---:R-:W2:Y:S01]  /*06d0*/  LDS R4, [UR8+0x34] ;  /* 0x00003408ff047984 */ /* 0x004ea20008000800 */
[----:B---3--:R-:W3:Y:S03]  /*06e0*/  LDC.64 R12, c[0x0][0x3a8] ;  /* 0x0000ea00ff0c7b82 */ /* 0x008ee60000000a00 */
[----:B------:R-:W4:Y:S01]  /*06f0*/  LDS R3, [UR8+0x1c] ;  /* 0x00001c08ff037984 */ /* 0x000f220008000800 */
[C---:B---3--:R-:W-:Y:S01]  /*0700*/  SHF.L.U64.HI R8, R12.reuse, 0x1, R13 ;  /* 0x000000010c087819 */ /* 0x048fe2000001020d */
[----:B------:R-:W-:-:S03]  /*0710*/  IMAD.SHL.U32 R5, R12, 0x2, RZ ;  /* 0x000000020c057824 */ /* 0x000fc600078e00ff */
[--C-:B------:R-:W-:Y:S02]  /*0720*/  SHF.R.U32.HI R12, RZ, 0x4, R8.reuse ;  /* 0x00000004ff0c7819 */ /* 0x100fe40000011608 */
[----:B------:R-:W-:-:S05]  /*0730*/  SHF.R.U64 R5, R5, 0x4, R8 ;  /* 0x0000000405057819 */ /* 0x000fca0000001208 */
[----:B------:R5:W-:Y:S01]  /*0740*/  STS [UR8+0xc], R5 ;  /* 0x00000c05ff007988 */ /* 0x000be20008000808 */
[----:B--2---:R-:W-:Y:S02]  /*0750*/  LOP3.LUT R4, R4, 0x7, RZ, 0xb8, !PT ;  /* 0x0000000704047812 */ /* 0x004fe400078eb8ff */
[----:B----4-:R-:W-:-:S03]  /*0760*/  LOP3.LUT R3, R3, 0xf, R12, 0xb8, !PT ;  /* 0x0000000f03037812 */ /* 0x010fc600078eb80c */
[----:B------:R5:W-:Y:S04]  /*0770*/  STS [UR8+0x34], R4 ;  /* 0x00003404ff007988 */ /* 0x000be80008000808 */
[----:B------:R5:W-:Y:S02]  /*0780*/  STS [UR8+0x1c], R3 ;  /* 0x00001c03ff007988 */ /* 0x000be40008000808 */
.L_x_11:
[----:B------:R-:W-:Y:S05]  /*0790*/  BSYNC.RECONVERGENT B0 ;  /* 0x0000000000007941 */ /* 0x000fea0003800200 */
.L_x_10:
[----:B------:R-:W-:Y:S04]  /*07a0*/  BSSY.RECONVERGENT B1, `(.L_x_12) ;  /* 0x000001a000017945 */ /* 0x000fe80003800200 */
[----:B------:R-:W-:Y:S04]  /*07b0*/  BSSY.RELIABLE B0, `(.L_x_13) ;  /* 0x0000015000007945 */ /* 0x000fe80003800100 */
[----:B------:R-:W-:Y:S05]  /*07c0*/  @P3 BRA `(.L_x_14) ;  /* 0x0000000000203947 */ /* 0x000fea0003800000 */
[----:B--23-5:R-:W2:Y:S02]  /*07d0*/  LDS R3, [UR8+0x34] ;  /* 0x00003408ff037984 */ /* 0x02cea40008000800 */
[----:B--2---:R-:W-:-:S05]  /*07e0*/  LOP3.LUT R3, R3, 0x38, RZ, 0xb8, !PT ;  /* 0x0000003803037812 */ /* 0x004fca00078eb8ff */
[----:B------:R2:W-:Y:S01]  /*07f0*/  STS [UR8+0x34], R3 ;  /* 0x00003403ff007988 */ /* 0x0005e20008000808 */
[----:B------:R-:W-:Y:S05]  /*0800*/  @P3 BRA `(.L_x_15) ;  /* 0x0000000000203947 */ /* 0x000fea0003800000 */
[----:B--2---:R-:W2:Y:S01]  /*0810*/  LDS R3, [UR8+0x8] ;  /* 0x00000808ff037984 */ /* 0x004ea20008000800 */
[----:B------:R-:W-:-:S05]  /*0820*/  IMAD.MOV.U32 R4, RZ, RZ, 0x780 ;  /* 0x00000780ff047424 */ /* 0x000fca00078e00ff */
[----:B--2---:R-:W-:-:S05]  /*0830*/  LOP3.LUT R3, R3, 0x500, R4, 0xd8, !PT ;  /* 0x0000050003037812 */ /* 0x004fca00078ed804 */
[----:B------:R4:W-:Y:S02]  /*0840*/  STS [UR8+0x8], R3 ;  /* 0x00000803ff007988 */ /* 0x0009e40008000808 */
.L_x_14:
[----:B------:R-:W-:Y:S05]  /*0850*/  @P3 BRA `(.L_x_16) ;  /* 0x0000000000283947 */ /* 0x000fea0003800000 */
[----:B--2345:R-:W2:Y:S02]  /*0860*/  LDS R3, [UR8+0x8] ;  /* 0x00000808ff037984 */ /* 0x03cea40008000800 */
[----:B--2---:R-:W-:-:S05]  /*0870*/  LOP3.LUT R3, R3, 0x1800, RZ, 0xb8, !PT ;  /* 0x0000180003037812 */ /* 0x004fca00078eb8ff */
[----:B------:R3:W-:Y:S02]  /*0880*/  STS [UR8+0x8], R3 ;  /* 0x00000803ff007988 */ /* 0x0007e40008000808 */
.L_x_15:
[----:B------:R-:W-:Y:S05]  /*0890*/  @P3 BREAK.RELIABLE B0 ;  /* 0x0000000000003942 */ /* 0x000fea0003800100 */
[----:B------:R-:W-:Y:S05]  /*08a0*/  @P3 BRA `(.L_x_17) ;  /* 0x0000000000243947 */ /* 0x000fea0003800000 */
[----:B------:R-:W4:Y:S01]  /*08b0*/  LDS R4, [UR8+0x8] ;  /* 0x00000808ff047984 */ /* 0x000f220008000800 */
[----:B--23--:R-:W-:-:S05]  /*08c0*/  IMAD.MOV.U32 R3, RZ, RZ, 0x6000 ;  /* 0x00006000ff037424 */ /* 0x00cfca00078e00ff */
[----:B----4-:R-:W-:-:S04]  /*08d0*/  LOP3.LUT R3, R4, 0x6000, R3, 0xd8, !PT ;  /* 0x0000600004037812 */ /* 0x010fc800078ed803 */
[----:B------:R-:W-:-:S05]  /*08e0*/  LOP3.LUT R3, R3, 0x400000, RZ, 0xb8, !PT ;  /* 0x0040000003037812 */ /* 0x000fca00078eb8ff */
[----:B------:R2:W-:Y:S02]  /*08f0*/  STS [UR8+0x8], R3 ;  /* 0x00000803ff007988 */ /* 0x0005e40008000808 */
.L_x_16:
[----:B------:R-:W-:Y:S05]  /*0900*/  BSYNC.RELIABLE B0 ;  /* 0x0000000000007941 */ /* 0x000fea0003800100 */
.L_x_13:
[----:B--2345:R-:W2:Y:S02]  /*0910*/  @!P3 LDS R3, [UR8+0x8] ;  /* 0x00000808ff03b984 */ /* 0x03cea40008000800 */
[----:B--2---:R-:W-:-:S05]  /*0920*/  @!P3 LOP3.LUT R3, R3, 0x8000, RZ, 0xb8, !PT ;  /* 0x000080000303b812 */ /* 0x004fca00078eb8ff */
[----:B------:R4:W-:Y:S02]  /*0930*/  @!P3 STS [UR8+0x8], R3 ;  /* 0x00000803ff00b988 */ /* 0x0009e40008000808 */
.L_x_17:
[----:B------:R-:W-:Y:S05]  /*0940*/  BSYNC.RECONVERGENT B1 ;  /* 0x0000000000017941 */ /* 0x000fea0003800200 */
.L_x_12:
[----:B------:R-:W-:Y:S05]  /*0950*/  WARPSYNC.ALL ;  /* 0x0000000000007948 */ /* 0x000fea0003800000 */
[----:B------:R-:W-:Y:S01]  /*0960*/  NOP ;  /* 0x0000000000007918 */ /* 0x000fe20000000000 */
[----:B------:R-:W-:Y:S05]  /*0970*/  @P0 BRA `(.L_x_18) ;  /* 0x0000000000300947 */ /* 0x000fea0003800000 */
[----:B--234-:R-:W2:Y:S01]  /*0980*/  S2R R3, SR_LANEID ;  /* 0x0000000000037919 */ /* 0x01cea20000000000 */
[----:B------:R-:W-:Y:S05]  /*0990*/  WARPSYNC.ALL ;  /* 0x0000000000007948 */ /* 0x000fea0003800000 */
[----:B------:R-:W-:Y:S01]  /*09a0*/  NOP ;  /* 0x0000000000007918 */ /* 0x000fe20000000000 */
[----:B--2---:R-:W-:-:S05]  /*09b0*/  IMAD.SHL.U32 R3, R3, 0x4, RZ ;  /* 0x0000000403037824 */ /* 0x004fca00078e00ff */
[----:B------:R-:W2:Y:S01]  /*09c0*/  LDS R7, [R3+UR8] ;  /* 0x0000000803077984 */ /* 0x000ea20008000800 */
[----:B------:R-:W-:-:S05]  /*09d0*/  IADD3 R4, P1, PT, R3, UR6, RZ ;  /* 0x0000000603047c10 */ /* 0x000fca000ff3e0ff */
[----:B------:R-:W-:-:S05]  /*09e0*/  IMAD.X R5, RZ, RZ, UR7, P1 ;  /* 0x00000007ff057e24 */ /* 0x000fca00088e06ff */
[----:B--2---:R5:W2:Y:S01]  /*09f0*/  ATOMG.E.EXCH.STRONG.GPU PT, RZ, [R4], R7 ;  /* 0x0000000704ff73a8 */ /* 0x004aa200041ee100 */
[----:B------:R-:W-:-:S04]  /*0a00*/  DEPBAR {5,4,3,2,1,0} ;  /* 0x0000003f0000791a */ /* 0x000fc80000000000 */
[----:B------:R-:W3:Y:S02]  /*0a10*/  CCTL.E.C.LDCU.IV.DEEP [UR6] ;  /* 0x0000000006007540 */ /* 0x000ee40009c08000 */
[----:B---3--:R5:W-:Y:S01]  /*0a20*/  UTMACCTL.IV [UR6] ;  /* 0x00000000060079b9 */ /* 0x008be20008000000 */
[----:B------:R-:W-:Y:S01]  /*0a30*/  NOP ;  /* 0x0000000000007918 */ /* 0x000fe20000000000 */
.L_x_18:
[----:B------:R-:W-:Y:S05]  /*0a40*/  @P0 BRA `(.L_x_19) ;  /* 0x00000000000c0947 */ /* 0x000fea0003800000 */
[----:B------:R0:W-:Y:S01]  /*0a50*/  UTMACMDFLUSH ;  /* 0x00000000000079b7 */ /* 0x0001e20000000000 */
[----:B------:R-:W-:Y:S05]  /*0a60*/  @P0 BRA `(.L_x_19) ;  /* 0x0000000000040947 */ /* 0x000fea0003800000 */
[----:B------:R-:W-:-:S04]  /*0a70*/  DEPBAR.LE SB0, 0x0 ;  /* 0x000080000000791a */ /* 0x000fc80000000000 */
.L_x_19:
[----:B------:R-:W-:Y:S05]  /*0a80*/  WARPSYNC.ALL ;  /* 0x0000000000007948 */ /* 0x000fea0003800000 */
[----:B------:R-:W-:Y:S01]  /*0a90*/  NOP ;  /* 0x0000000000007918 */ /* 0x000fe20000000000 */
[----:B--2---:R-:W-:Y:S06]  /*0aa0*/  BAR.SYNC.DEFER_BLOCKING 0x0 ;  /* 0x0000000000007b1d */ /* 0x004fec0000010000 */
[----:B------:R-:W-:Y:S02]  /*0ab0*/  BSSY.RECONVERGENT B1, `(.L_x_20) ;  /* 0x000000b000017945 */ /* 0x000fe40003800200 */
[----:B------:R-:W-:Y:S06]  /*0ac0*/  BAR.SYNC.DEFER_BLOCKING 0x0 ;  /* 0x0000000000007b1d */ /* 0x000fec0000010000 */
[----:B------:R2:W-:Y:S01]  /*0ad0*/  @!P0 STS [R10], RZ ;  /* 0x000000ff0a008388 */ /* 0x0005e20000000800 */
[----:B------:R-:W-:Y:S01]  /*0ae0*/  NOP ;  /* 0x0000000000007918 */ /* 0x000fe20000000000 */
[----:B------:R-:W-:Y:S05]  /*0af0*/  @P3 BRA `(.L_x_21) ;  /* 0x0000000000183947 */ /* 0x000fea0003800000 */
[----:B---34-:R-:W3:Y:S01]  /*0b00*/  LDS R3, [UR8+0x8] ;  /* 0x00000808ff037984 */ /* 0x018ee20008000800 */
[----:B------:R-:W4:Y:S01]  /*0b10*/  LDC.64 R12, c[0x0][0x388] ;  /* 0x0000e200ff0c7b82 */ /* 0x000f220000000a00 */
[----:B-----5:R-:W-:Y:S02]  /*0b20*/  IMAD.MOV.U32 R4, RZ, RZ, 0x70 ;  /* 0x00000070ff047424 */ /* 0x020fe400078e00ff */
[----:B----4-:R4:W-:Y:S03]  /*0b30*/  STS.64 [UR8], R12 ;  /* 0x0000000cff007988 */ /* 0x0109e60008000a08 */
[----:B---3--:R-:W-:-:S05]  /*0b40*/  LOP3.LUT R3, R3, 0x10, R4, 0xd8, !PT ;  /* 0x0000001003037812 */ /* 0x008fca00078ed804 */
[----:B------:R4:W-:Y:S02]  /*0b50*/  STS [UR8+0x8], R3 ;  /* 0x00000803ff007988 */ /* 0x0009e40008000808 */
.L_x_21:
[----:B-----5:R-:W-:Y:S05]  /*0b60*/  BSYNC.RECONVERGENT B1 ;  /* 0x0000000000017941 */ /* 0x020fea0003800200 */
.L_x_20:
[----:B------:R-:W-:Y:S04]  /*0b70*/  BSSY.RECONVERGENT B2, `(.L_x_22) ;  /* 0x000000f000027945 */ /* 0x000fe80003800200 */
[----:B------:R-:W-:Y:S04]  /*0b80*/  BSSY.RELIABLE B1, `(.L_x_23) ;  /* 0x000000c000017945 */ /* 0x000fe80003800100 */
[----:B------:R-:W-:Y:S05]  /*0b90*/  @P3 BRA `(.L_x_24) ;  /* 0x0000000000283947 */ /* 0x000fea0003800000 */
[----:B---34-:R-:W3:Y:S01]  /*0ba0*/  LDS R3, [UR8+0x34] ;  /* 0x00003408ff037984 */ /* 0x018ee20008000800 */
[----:B------:R-:W-:Y:S01]  /*0bb0*/  IMAD.MOV.U32 R4, RZ, RZ, 0x3f000000 ;  /* 0x3f000000ff047424 */ /* 0x000fe200078e00ff */
[----:B------:R-:W-:Y:S05]  /*0bc0*/  @P3 BREAK.RELIABLE B1 ;  /* 0x0000000000013942 */ /* 0x000fea0003800100 */
[----:B---3--:R-:W-:-:S05]  /*0bd0*/  LOP3.LUT R3, R3, 0xff000000, R4, 0xb8, !PT ;  /* 0xff00000003037812 */ /* 0x008fca00078eb804 */
[----:B------:R3:W-:Y:S01]  /*0be0*/  STS [UR8+0x34], R3 ;  /* 0x00003403ff007988 */ /* 0x0007e20008000808 */
[----:B------:R-:W-:Y:S05]  /*0bf0*/  @P3 BRA `(.L_x_25) ;  /* 0x0000000000183947 */ /* 0x000fea0003800000 */
[----:B---3--:R-:W3:Y:S01]  /*0c00*/  LDS R3, [UR8+0x38] ;  /* 0x00003808ff037984 */ /* 0x008ee20008000800 */
[----:B------:R-:W-:-:S05]  /*0c10*/  IMAD.MOV.U32 R4, RZ, RZ, 0x3f ;  /* 0x0000003fff047424 */ /* 0x000fca00078e00ff */
[----:B---3--:R-:W-:-:S05]  /*0c20*/  LOP3.LUT R3, R3, 0xff, R4, 0xb8, !PT ;  /* 0x000000ff03037812 */ /* 0x008fca00078eb804 */
[----:B------:R5:W-:Y:S02]  /*0c30*/  STS [UR8+0x38], R3 ;  /* 0x00003803ff007988 */ /* 0x000be40008000808 */
.L_x_24:
[----:B------:R-:W-:Y:S05]  /*0c40*/  BSYNC.RELIABLE B1 ;  /* 0x0000000000017941 */ /* 0x000fea0003800100 */
.L_x_23:
[----:B------:R2:W-:Y:S02]  /*0c50*/  @!P3 STS [UR8+0x20], R9 ;  /* 0x00002009ff00b988 */ /* 0x0005e40008000808 */
.L_x_25:
[----:B------:R-:W-:Y:S05]  /*0c60*/  BSYNC.RECONVERGENT B2 ;  /* 0x0000000000027941 */ /* 0x000fea0003800200 */
.L_x_22:
[----:B------:R-:W-:Y:S05]  /*0c70*/  WARPSYNC.ALL ;  /* 0x0000000000007948 */ /* 0x000fea0003800000 */
[----:B------:R-:W-:Y:S01]  /*0c80*/  NOP ;  /* 0x0000000000007918 */ /* 0x000fe20000000000 */
[----:B---345:R-:W3:Y:S01]  /*0c90*/  LDC R3, c[0x0][0x39c] ;  /* 0x0000e700ff037b82 */ /* 0x038ee20000000800 */
[----:B------:R-:W-:Y:S01]  /*0ca0*/  BSSY.RECONVERGENT B2, `(.L_x_26) ;  /* 0x0000010000027945 */ /* 0x000fe20003800200 */
[----:B---3--:R-:W-:-:S05]  /*0cb0*/  VIADD R3, R3, 0xffffffff ;  /* 0xffffffff03037836 */ /* 0x008fca0000000000 */
[----:B------:R3:W-:Y:S01]  /*0cc0*/  @!P3 STS [UR8+0x24], R3 ;  /* 0x00002403ff00b988 */ /* 0x0007e20008000808 */
[----:B------:R-:W-:Y:S05]  /*0cd0*/  @P3 BRA `(.L_x_27) ;  /* 0x0000000000303947 */ /* 0x000fea0003800000 */
[----:B------:R-:W4:Y:S01]  /*0ce0*/  LDS R5, [UR8+0x34] ;  /* 0x00003408ff057984 */ /* 0x000f220008000800 */
[----:B------:R-:W5:Y:S03]  /*0cf0*/  LDC.64 R12, c[0x0][0x3b0] ;  /* 0x0000ec00ff0c7b82 */ /* 0x000f660000000a00 */
[----:B------:R-:W2:Y:S01]  /*0d00*/  LDS R4, [UR8+0x1c] ;  /* 0x00001c08ff047984 */ /* 0x000ea20008000800 */
[C---:B-----5:R-:W-:Y:S01]  /*0d10*/  SHF.L.U64.HI R8, R12.reuse, 0x1, R13 ;  /* 0x000000010c087819 */ /* 0x060fe2000001020d */
[----:B------:R-:W-:-:S03]  /*0d20*/  IMAD.SHL.U32 R7, R12, 0x2, RZ ;  /* 0x000000020c077824 */ /* 0x000fc600078e00ff */
[--C-:B--2---:R-:W-:Y:S02]  /*0d30*/  SHF.R.U32.HI R9, RZ, 0x4, R8.reuse ;  /* 0x00000004ff097819 */ /* 0x104fe40000011608 */
[----:B------:R-:W-:-:S05]  /*0d40*/  SHF.R.U64 R7, R7, 0x4, R8 ;  /* 0x0000000407077819 */ /* 0x000fca0000001208 */
[----:B------:R5:W-:Y:S01]  /*0d50*/  STS [UR8+0xc], R7 ;  /* 0x00000c07ff007988 */ /* 0x000be20008000808 */
[----:B----4-:R-:W-:Y:S02]  /*0d60*/  LOP3.LUT R5, R5, 0x7, RZ, 0xb8, !PT ;  /* 0x0000000705057812 */ /* 0x010fe400078eb8ff */
[----:B------:R-:W-:-:S03]  /*0d70*/  LOP3.LUT R4, R4, 0xf, R9, 0xb8, !PT ;  /* 0x0000000f04047812 */ /* 0x000fc600078eb809 */
[----:B------:R5:W-:Y:S04]  /*0d80*/  STS [UR8+0x34], R5 ;  /* 0x00003405ff007988 */ /* 0x000be80008000808 */
[----:B------:R5:W-:Y:S02]  /*0d90*/  STS [UR8+0x1c], R4 ;  /* 0x00001c04ff007988 */ /* 0x000be40008000808 */
.L_x_27:
[----:B------:R-:W-:Y:S05]  /*0da0*/  BSYNC.RECONVERGENT B2 ;  /* 0x0000000000027941 */ /* 0x000fea0003800200 */
.L_x_26:
[----:B------:R-:W-:Y:S04]  /*0db0*/  BSSY.RECONVERGENT B3, `(.L_x_28) ;  /* 0x000001a000037945 */ /* 0x000fe80003800200 */
[----:B------:R-:W-:Y:S04]  /*0dc0*/  BSSY.RELIABLE B2, `(.L_x_29) ;  /* 0x0000015000027945 */ /* 0x000fe80003800100 */
[----:B------:R-:W-:Y:S05]  /*0dd0*/  @P3 BRA `(.L_x_30) ;  /* 0x0000000000203947 */ /* 0x000fea0003800000 */
[----:B-----5:R-:W4:Y:S02]  /*0de0*/  LDS R4, [UR8+0x34] ;  /* 0x00003408ff047984 */ /* 0x020f240008000800 */
[----:B----4-:R-:W-:-:S05]  /*0df0*/  LOP3.LUT R4, R4, 0x38, RZ, 0xb8, !PT ;  /* 0x0000003804047812 */ /* 0x010fca00078eb8ff */
[----:B------:R4:W-:Y:S01]  /*0e00*/  STS [UR8+0x34], R4 ;  /* 0x00003404ff007988 */ /* 0x0009e20008000808 */
[----:B------:R-:W-:Y:S05]  /*0e10*/  @P3 BRA `(.L_x_31) ;  /* 0x0000000000203947 */ /* 0x000fea0003800000 */
[----:B----4-:R-:W4:Y:S01]  /*0e20*/  LDS R4, [UR8+0x8] ;  /* 0x00000808ff047984 */ /* 0x010f220008000800 */
[----:B------:R-:W-:-:S05]  /*0e30*/  IMAD.MOV.U32 R5, RZ, RZ, 0x780 ;  /* 0x00000780ff057424 */ /* 0x000fca00078e00ff */
[----:B----4-:R-:W-:-:S05]  /*0e40*/  LOP3.LUT R4, R4, 0x500, R5, 0xd8, !PT ;  /* 0x0000050004047812 */ /* 0x010fca00078ed805 */
[----:B------:R4:W-:Y:S02]  /*0e50*/  STS [UR8+0x8], R4 ;  /* 0x00000804ff007988 */ /* 0x0009e40008000808 */
.L_x_30:
[----:B------:R-:W-:Y:S05]  /*0e60*/  @P3 BRA `(.L_x_32) ;  /* 0x0000000000283947 */ /* 0x000fea0003800000 */
[----:B----45:R-:W4:Y:S02]  /*0e70*/  LDS R4, [UR8+0x8] ;  /* 0x00000808ff047984 */ /* 0x030f240008000800 */
[----:B----4-:R-:W-:-:S05]  /*0e80*/  LOP3.LUT R4, R4, 0x1800, RZ, 0xb8, !PT ;  /* 0x0000180004047812 */ /* 0x010fca00078eb8ff */
[----:B------:R5:W-:Y:S02]  /*0e90*/  STS [UR8+0x8], R4 ;  /* 0x00000804ff007988 */ /* 0x000be40008000808 */
.L_x_31:
[----:B------:R-:W-:Y:S05]  /*0ea0*/  @P3 BREAK.RELIABLE B2 ;  /* 0x0000000000023942 */ /* 0x000fea0003800100 */
[----:B------:R-:W-:Y:S05]  /*0eb0*/  @P3 BRA `(.L_x_33) ;  /* 0x0000000000243947 */ /* 0x000fea0003800000 */
[----:B----45:R-:W4:Y:S01]  /*0ec0*/  LDS R4, [UR8+0x8] ;  /* 0x00000808ff047984 */ /* 0x030f220008000800 */
[----:B------:R-:W-:-:S05]  /*0ed0*/  IMAD.MOV.U32 R5, RZ, RZ, 0x6000 ;  /* 0x00006000ff057424 */ /* 0x000fca00078e00ff */
[----:B----4-:R-:W-:-:S04]  /*0ee0*/  LOP3.LUT R4, R4, 0x6000, R5, 0xd8, !PT ;  /* 0x0000600004047812 */ /* 0x010fc800078ed805 */
[----:B------:R-:W-:-:S05]  /*0ef0*/  LOP3.LUT R4, R4, 0x400000, RZ, 0xb8, !PT ;  /* 0x0040000004047812 */ /* 0x000fca00078eb8ff */
[----:B------:R4:W-:Y:S02]  /*0f00*/  STS [UR8+0x8], R4 ;  /* 0x00000804ff007988 */ /* 0x0009e40008000808 */
.L_x_32:
[----:B------:R-:W-:Y:S05]  /*0f10*/  BSYNC.RELIABLE B2 ;  /* 0x0000000000027941 */ /* 0x000fea0003800100 */
.L_x_29:
[----:B----45:R-:W4:Y:S02]  /*0f20*/  @!P3 LDS R4, [UR8+0x8] ;  /* 0x00000808ff04b984 */ /* 0x030f240008000800 */
[----:B----4-:R-:W-:-:S05]  /*0f30*/  @!P3 LOP3.LUT R4, R4, 0x8000, RZ, 0xb8, !PT ;  /* 0x000080000404b812 */ /* 0x010fca00078eb8ff */
[----:B------:R4:W-:Y:S02]  /*0f40*/  @!P3 STS [UR8+0x8], R4 ;  /* 0x00000804ff00b988 */ /* 0x0009e40008000808 */
.L_x_33:
[----:B------:R-:W-:Y:S05]  /*0f50*/  BSYNC.RECONVERGENT B3 ;  /* 0x0000000000037941 */ /* 0x000fea0003800200 */
.L_x_28:
[----:B------:R-:W-:Y:S05]  /*0f60*/  WARPSYNC.ALL ;  /* 0x0000000000007948 */ /* 0x000fea0003800000 */
[----:B------:R-:W-:Y:S01]  /*0f70*/  NOP ;  /* 0x0000000000007918 */ /* 0x000fe20000000000 */
[----:B------:R-:W-:-:S04]  /*0f80*/  UIADD3 UR5, UPT, UPT, UR4, 0x80, URZ ;  /* 0x0000008004057890 */ /* 0x000fc8000fffe0ff */
[----:B------:R-:W-:-:S04]  /*0f90*/  UIADD3 UR42, UP0, UPT, UR5, UR12, URZ ;  /* 0x0000000c052a7290 */ /* 0x000fc8000ff1e0ff */
[----:B------:R-:W-:Y:S01]  /*0fa0*/  ULEA.HI.X.SX32 UR43, UR5, UR13, 0x1, UP0 ;  /* 0x0000000d052b7291 */ /* 0x000fe200080f0eff */
[----:B------:R-:W-:Y:S11]  /*0fb0*/  @P0 BRA `(.L_x_34) ;  /* 0x0000000000300947 */ /* 0x000ff60003800000 */
[----:B----45:R-:W4:Y:S01]  /*0fc0*/  S2R R4, SR_LANEID ;  /* 0x0000000000047919 */ /* 0x030f220000000000 */
[----:B------:R-:W-:Y:S05]  /*0fd0*/  WARPSYNC.ALL ;  /* 0x0000000000007948 */ /* 0x000fea0003800000 */
[----:B------:R-:W-:Y:S01]  /*0fe0*/  NOP ;  /* 0x0000000000007918 */ /* 0x000fe20000000000 */
[----:B----4-:R-:W-:-:S05]  /*0ff0*/  IMAD.SHL.U32 R8, R4, 0x4, RZ ;  /* 0x0000000404087824 */ /* 0x010fca00078e00ff */
[----:B------:R-:W4:Y:S01]  /*1000*/  LDS R7, [R8+UR8] ;  /* 0x0000000808077984 */ /* 0x000f220008000800 */
[----:B------:R-:W-:-:S05]  /*1010*/  IADD3 R4, P1, PT, R8, UR42, RZ ;  /* 0x0000002a08047c10 */ /* 0x000fca000ff3e0ff */
[----:B------:R-:W-:-:S05]  /*1020*/  IMAD.X R5, RZ, RZ, UR43, P1 ;  /* 0x0000002bff057e24 */ /* 0x000fca00088e06ff */
[----:B----4-:R4:W5:Y:S01]  /*1030*/  ATOMG.E.EXCH.STRONG.GPU PT, RZ, [R4], R7 ;  /* 0x0000000704ff73a8 */ /* 0x01096200041ee100 */
[----:B------:R-:W-:-:S04]  /*1040*/  DEPBAR {5,4,3,2,1,0} ;  /* 0x0000003f0000791a */ /* 0x000fc80000000000 */
[----:B------:R-:W2:Y:S02]  /*1050*/  CCTL.E.C.LDCU.IV.DEEP [UR42] ;  /* 0x000000002a007540 */ /* 0x000ea40009c08000 */
[----:B--2---:R4:W-:Y:S01]  /*1060*/  UTMACCTL.IV [UR42] ;  /* 0x000000002a0079b9 */ /* 0x0049e20008000000 */
[----:B------:R-:W-:Y:S01]  /*1070*/  NOP ;  /* 0x0000000000007918 */ /* 0x000fe20000000000 */
.L_x_34:
[----:B------:R-:W-:Y:S05]  /*1080*/  @P0 BRA `(.L_x_35) ;  /* 0x00000000000c0947 */ /* 0x000fea0003800000 */
[----:B------:R0:W-:Y:S01]  /*1090*/  UTMACMDFLUSH ;  /* 0x00000000000079b7 */ /* 0x0001e20000000000 */
[----:B------:R-:W-:Y:S05]  /*10a0*/  @P0 BRA `(.L_x_35) ;  /* 0x0000000000040947 */ /* 0x000fea0003800000 */
[----:B------:R-:W-:-:S04]  /*10b0*/  DEPBAR.LE SB0, 0x0 ;  /* 0x000080000000791a */ /* 0x000fc80000000000 */
.L_x_35:
[----:B------:R-:W-:Y:S05]  /*10c0*/  WARPSYNC.ALL ;  /* 0x0000000000007948 */ /* 0x000fea0003800000 */
[----:B------:R-:W-:Y:S01]  /*10d0*/  NOP ;  /* 0x0000000000007918 */ /* 0x000fe20000000000 */
[----:B-----5:R-:W-:Y:S06]  /*10e0*/  BAR.SYNC.DEFER_BLOCKING 0x0 ;  /* 0x0000000000007b1d */ /* 0x020fec0000010000 */
[----:B------:R-:W-:Y:S02]  /*10f0*/  BSSY.RECONVERGENT B3, `(.L_x_36) ;  /* 0x000000b000037945 */ /* 0x000fe40003800200 */
[----:B------:R-:W-:Y:S06]  /*1100*/  BAR.SYNC.DEFER_BLOCKING 0x0 ;  /* 0x0000000000007b1d */ /* 0x000fec0000010000 */
[----:B------:R5:W-:Y:S01]  /*1110*/  @!P0 STS [R10], RZ ;  /* 0x000000ff0a008388 */ /* 0x000be20000000800 */
[----:B------:R-:W-:Y:S01]  /*1120*/  NOP ;  /* 0x0000000000007918 */ /* 0x000fe20000000000 */
[----:B------:R-:W-:Y:S05]  /*1130*/  @P3 BRA `(.L_x_37) ;  /* 0x0000000000183947 */ /* 0x000fea0003800000 */
[----:B----4-:R-:W4:Y:S01]  /*1140*/  LDS R4, [UR8+0x8] ;  /* 0x00000808ff047984 */ /* 0x010f220008000800 */
[----:B--2---:R-:W2:Y:S01]  /*1150*/  LDC.64 R8, c[0x0][0x390] ;  /* 0x0000e400ff087b82 */ /* 0x004ea20000000a00 */
[----:B------:R-:W-:Y:S02]  /*1160*/  IMAD.MOV.U32 R5, RZ, RZ, 0x70 ;  /* 0x00000070ff057424 */ /* 0x000fe400078e00ff */
[----:B--2---:R2:W-:Y:S03]  /*1170*/  STS.64 [UR8], R8 ;  /* 0x00000008ff007988 */ /* 0x0045e60008000a08 */
[----:B----4-:R-:W-:-:S05]  /*1180*/  LOP3.LUT R4, R4, 0x10, R5, 0xd8, !PT ;  /* 0x0000001004047812 */ /* 0x010fca00078ed805 */
[----:B------:R2:W-:Y:S02]  /*1190*/  STS [UR8+0x8], R4 ;  /* 0x00000804ff007988 */ /* 0x0005e40008000808 */
.L_x_37:
[----:B----4-:R-:W-:Y:S05]  /*11a0*/  BSYNC.RECONVERGENT B3 ;  /* 0x0000000000037941 */ /* 0x010fea0003800200 */
.L_x_36:
[----:B------:R-:W-:Y:S04]  /*11b0*/  BSSY.RECONVERGENT B4, `(.L_x_38) ;  /* 0x0000011000047945 */ /* 0x000fe80003800200 */
[----:B------:R-:W-:Y:S04]  /*11c0*/  BSSY.RELIABLE B3, `(.L_x_39) ;  /* 0x000000e000037945 */ /* 0x000fe80003800100 */
[----:B------:R-:W-:Y:S05]  /*11d0*/  @P3 BRA `(.L_x_40) ;  /* 0x0000000000243947 */ /* 0x000fea0003800000 */
[----:B--2---:R-:W2:Y:S01]  /*11e0*/  LDS R4, [UR8+0x34] ;  /* 0x00003408ff047984 */ /* 0x004ea20008000800 */
[----:B------:R-:W-:-:S05]  /*11f0*/  IMAD.MOV.U32 R5, RZ, RZ, 0x3f000000 ;  /* 0x3f000000ff057424 */ /* 0x000fca00078e00ff */
[----:B--2---:R-:W-:-:S05]  /*1200*/  LOP3.LUT R4, R4, 0xff000000, R5, 0xb8, !PT ;  /* 0xff00000004047812 */ /* 0x004fca00078eb805 */
[----:B------:R2:W-:Y:S01]  /*1210*/  STS [UR8+0x34], R4 ;  /* 0x00003404ff007988 */ /* 0x0005e20008000808 */
[----:B------:R-:W-:Y:S05]  /*1220*/  @P3 BRA `(.L_x_41) ;  /* 0x00000000001c3947 */ /* 0x000fea0003800000 */
[----:B--2---:R-:W2:Y:S01]  /*1230*/  LDS R4, [UR8+0x38] ;  /* 0x00003808ff047984 */ /* 0x004ea20008000800 */
[----:B------:R-:W-:-:S05]  /*1240*/  IMAD.MOV.U32 R5, RZ, RZ, 0x3f ;  /* 0x0000003fff057424 */ /* 0x000fca00078e00ff */
[----:B--2---:R-:W-:-:S05]  /*1250*/  LOP3.LUT R4, R4, 0xff, R5, 0xb8, !PT ;  /* 0x000000ff04047812 */ /* 0x004fca00078eb805 */
[----:B------:R4:W-:Y:S02]  /*1260*/  STS [UR8+0x38], R4 ;  /* 0x00003804ff007988 */ /* 0x0009e40008000808 */
.L_x_40:
[----:B------:R-:W-:Y:S05]  /*1270*/  @P3 BREAK.RELIABLE B3 ;  /* 0x0000000000033942 */ /* 0x000fea0003800100 */
[----:B------:R-:W-:Y:S05]  /*1280*/  @P3 BRA `(.L_x_42) ;  /* 0x00000000000c3947 */ /* 0x000fea0003800000 */
[----:B------:R2:W-:Y:S02]  /*1290*/  STS [UR8+0x20], R3 ;  /* 0x00002003ff007988 */ /* 0x0005e40008000808 */
.L_x_41:
[----:B------:R-:W-:Y:S05]  /*12a0*/  BSYNC.RELIABLE B3 ;  /* 0x0000000000037941 */ /* 0x000fea0003800100 */
.L_x_39:
[----:B------:R2:W-:Y:S02]  /*12b0*/  @!P3 STS [UR8+0x24], R2 ;  /* 0x00002402ff00b988 */ /* 0x0005e40008000808 */
.L_x_42:
[----:B------:R-:W-:Y:S05]  /*12c0*/  BSYNC.RECONVERGENT B4 ;  /* 0x0000000000047941 */ /* 0x000fea0003800200 */
.L_x_38:
[----:B------:R-:W-:Y:S05]  /*12d0*/  WARPSYNC.ALL ;  /* 0x0000000000007948 */ /* 0x000fea0003800000 */
[----:B------:R-:W-:Y:S01]  /*12e0*/  NOP ;  /* 0x0000000000007918 */ /* 0x000fe20000000000 */
[----:B------:R-:W-:Y:S04]  /*12f0*/  BSSY.RECONVERGENT B4, `(.L_x_43) ;  /* 0x000000e000047945 */ /* 0x000fe80003800200 */
[----:B------:R-:W-:Y:S05]  /*1300*/  @P3 BRA `(.L_x_44) ;  /* 0x0000000000303947 */ /* 0x000fea0003800000 */
[----:B--23--:R-:W2:Y:S01]  /*1310*/  LDS R3, [UR8+0x34] ;  /* 0x00003408ff037984 */ /* 0x00cea20008000800 */
[----:B----4-:R-:W3:Y:S03]  /*1320*/  LDC.64 R4, c[0x0][0x3b8] ;  /* 0x0000ee00ff047b82 */ /* 0x010ee60000000a00 */
        /* <DEDUP_REMOVED lines=10> */
.L_x_44:
[----:B------:R-:W-:Y:S05]  /*13d0*/  BSYNC.RECONVERGENT B4 ;  /* 0x0000000000047941 */ /* 0x000fea0003800200 */
.L_x_43:
[----:B------:R-:W-:Y:S04]  /*13e0*/  BSSY.RECONVERGENT B5, `(.L_x_45) ;  /* 0x000001a000057945 */ /* 0x000fe80003800200 */
[----:B------:R-:W-:Y:S04]  /*13f0*/  BSSY.RELIABLE B4, `(.L_x_46) ;  /* 0x0000015000047945 */ /* 0x000fe80003800100 */
[----:B------:R-:W-:Y:S05]  /*1400*/  @P3 BRA `(.L_x_47) ;  /* 0x0000000000203947 */ /* 0x000fea0003800000 */
[----:B--23--:R-:W2:Y:S02]  /*1410*/  LDS R2, [UR8+0x34] ;  /* 0x00003408ff027984 */ /* 0x00cea40008000800 */
[----:B--2---:R-:W-:-:S05]  /*1420*/  LOP3.LUT R2, R2, 0x38, RZ, 0xb8, !PT ;  /* 0x0000003802027812 */ /* 0x004fca00078eb8ff */
[----:B------:R2:W-:Y:S01]  /*1430*/  STS [UR8+0x34], R2 ;  /* 0x00003402ff007988 */ /* 0x0005e20008000808 */
[----:B------:R-:W-:Y:S05]  /*1440*/  @P3 BRA `(.L_x_48) ;  /* 0x0000000000203947 */ /* 0x000fea0003800000 */
[----:B--2---:R-:W2:Y:S01]  /*1450*/  LDS R2, [UR8+0x8] ;  /* 0x00000808ff027984 */ /* 0x004ea20008000800 */
[----:B------:R-:W-:-:S05]  /*1460*/  IMAD.MOV.U32 R3, RZ, RZ, 0x780 ;  /* 0x00000780ff037424 */ /* 0x000fca00078e00ff */
[----:B--2---:R-:W-:-:S05]  /*1470*/  LOP3.LUT R2, R2, 0x500, R3, 0xd8, !PT ;  /* 0x0000050002027812 */ /* 0x004fca00078ed803 */
[----:B------:R2:W-:Y:S02]  /*1480*/  STS [UR8+0x8], R2 ;  /* 0x00000802ff007988 */ /* 0x0005e40008000808 */
.L_x_47:
[----:B------:R-:W-:Y:S05]  /*1490*/  @P3 BRA `(.L_x_49) ;  /* 0x0000000000283947 */ /* 0x000fea0003800000 */
[----:B--23--:R-:W2:Y:S02]  /*14a0*/  LDS R2, [UR8+0x8] ;  /* 0x00000808ff027984 */ /* 0x00cea40008000800 */
[----:B--2---:R-:W-:-:S05]  /*14b0*/  LOP3.LUT R2, R2, 0x1800, RZ, 0xb8, !PT ;  /* 0x0000180002027812 */ /* 0x004fca00078eb8ff */
[----:B------:R3:W-:Y:S02]  /*14c0*/  STS [UR8+0x8], R2 ;  /* 0x00000802ff007988 */ /* 0x0007e40008000808 */
.L_x_48:
[----:B------:R-:W-:Y:S05]  /*14d0*/  @P3 BREAK.RELIABLE B4 ;  /* 0x0000000000043942 */ /* 0x000fea0003800100 */
[----:B------:R-:W-:Y:S05]  /*14e0*/  @P3 BRA `(.L_x_50) ;  /* 0x0000000000243947 */ /* 0x000fea0003800000 */
[----:B--23--:R-:W2:Y:S01]  /*14f0*/  LDS R2, [UR8+0x8] ;  /* 0x00000808ff027984 */ /* 0x00cea20008000800 */
[----:B------:R-:W-:-:S05]  /*1500*/  IMAD.MOV.U32 R3, RZ, RZ, 0x6000 ;  /* 0x00006000ff037424 */ /* 0x000fca00078e00ff */
[----:B--2---:R-:W-:-:S04]  /*1510*/  LOP3.LUT R2, R2, 0x6000, R3, 0xd8, !PT ;  /* 0x0000600002027812 */ /* 0x004fc800078ed803 */
[----:B------:R-:W-:-:S05]  /*1520*/  LOP3.LUT R2, R2, 0x400000, RZ, 0xb8, !PT ;  /* 0x0040000002027812 */ /* 0x000fca00078eb8ff */
[----:B------:R2:W-:Y:S02]  /*1530*/  STS [UR8+0x8], R2 ;  /* 0x00000802ff007988 */ /* 0x0005e40008000808 */
.L_x_49:
[----:B------:R-:W-:Y:S05]  /*1540*/  BSYNC.RELIABLE B4 ;  /* 0x0000000000047941 */ /* 0x000fea0003800100 */
.L_x_46:
[----:B--23--:R-:W2:Y:S02]  /*1550*/  @!P3 LDS R2, [UR8+0x8] ;  /* 0x00000808ff02b984 */ /* 0x00cea40008000800 */
[----:B--2---:R-:W-:-:S05]  /*1560*/  @!P3 LOP3.LUT R2, R2, 0x8000, RZ, 0xb8, !PT ;  /* 0x000080000202b812 */ /* 0x004fca00078eb8ff */
[----:B------:R2:W-:Y:S02]  /*1570*/  @!P3 STS [UR8+0x8], R2 ;  /* 0x00000802ff00b988 */ /* 0x0005e40008000808 */
.L_x_50:
[----:B------:R-:W-:Y:S05]  /*1580*/  BSYNC.RECONVERGENT B5 ;  /* 0x0000000000057941 */ /* 0x000fea0003800200 */
.L_x_45:
[----:B------:R-:W-:Y:S05]  /*1590*/  WARPSYNC.ALL ;  /* 0x0000000000007948 */ /* 0x000fea0003800000 */
[----:B------:R-:W-:Y:S01]  /*15a0*/  NOP ;  /* 0x0000000000007918 */ /* 0x000fe20000000000 */
[----:B------:R-:W-:-:S04]  /*15b0*/  UIADD3 UR4, UPT, UPT, UR4, 0x100, URZ ;  /* 0x0000010004047890 */ /* 0x000fc8000fffe0ff */
[----:B------:R-:W-:-:S04]  /*15c0*/  UIADD3 UR12, UP0, UPT, UR4, UR12, URZ ;  /* 0x0000000c040c7290 */ /* 0x000fc8000ff1e0ff */
[----:B------:R-:W-:Y:S01]  /*15d0*/  ULEA.HI.X.SX32 UR13, UR4, UR13, 0x1, UP0 ;  /* 0x0000000d040d7291 */ /* 0x000fe200080f0eff */
[----:B------:R-:W-:Y:S11]  /*15e0*/  @P0 BRA `(.L_x_51) ;  /* 0x0000000000300947 */ /* 0x000ff60003800000 */
[----:B--23--:R-:W2:Y:S01]  /*15f0*/  S2R R2, SR_LANEID ;  /* 0x0000000000027919 */ /* 0x00cea20000000000 */
[----:B------:R-:W-:Y:S05]  /*1600*/  WARPSYNC.ALL ;  /* 0x0000000000007948 */ /* 0x000fea0003800000 */
[----:B------:R-:W-:Y:S01]  /*1610*/  NOP ;  /* 0x0000000000007918 */ /* 0x000fe20000000000 */
[----:B--2-4-:R-:W-:-:S05]  /*1620*/  IMAD.SHL.U32 R4, R2, 0x4, RZ ;  /* 0x0000000402047824 */ /* 0x014fca00078e00ff */
[----:B------:R-:W2:Y:S01]  /*1630*/  LDS R5, [R4+UR8] ;  /* 0x0000000804057984 */ /* 0x000ea20008000800 */
[----:B------:R-:W-:-:S05]  /*1640*/  IADD3 R2, P1, PT, R4, UR12, RZ ;  /* 0x0000000c04027c10 */ /* 0x000fca000ff3e0ff */
[----:B------:R-:W-:-:S05]  /*1650*/  IMAD.X R3, RZ, RZ, UR13, P1 ;  /* 0x0000000dff037e24 */ /* 0x000fca00088e06ff */
[----:B--2---:R2:W3:Y:S01]  /*1660*/  ATOMG.E.EXCH.STRONG.GPU PT, RZ, [R2], R5 ;  /* 0x0000000502ff73a8 */ /* 0x0044e200041ee100 */
[----:B------:R-:W-:-:S04]  /*1670*/  DEPBAR {5,4,3,2,1,0} ;  /* 0x0000003f0000791a */ /* 0x000fc80000000000 */
[----:B------:R-:W4:Y:S02]  /*1680*/  CCTL.E.C.LDCU.IV.DEEP [UR12] ;  /* 0x000000000c007540 */ /* 0x000f240009c08000 */
[----:B----4-:R2:W-:Y:S01]  /*1690*/  UTMACCTL.IV [UR12] ;  /* 0x000000000c0079b9 */ /* 0x0105e20008000000 */
[----:B------:R-:W-:Y:S01]  /*16a0*/  NOP ;  /* 0x0000000000007918 */ /* 0x000fe20000000000 */
.L_x_51:
[----:B------:R-:W-:Y:S05]  /*16b0*/  @P0 BRA `(.L_x_52) ;  /* 0x00000000000c0947 */ /* 0x000fea0003800000 */
[----:B------:R0:W-:Y:S01]  /*16c0*/  UTMACMDFLUSH ;  /* 0x00000000000079b7 */ /* 0x0001e20000000000 */
[----:B------:R-:W-:Y:S05]  /*16d0*/  @P0 BRA `(.L_x_52) ;  /* 0x0000000000040947 */ /* 0x000fea0003800000 */
[----:B------:R-:W-:-:S04]  /*16e0*/  DEPBAR.LE SB0, 0x0 ;  /* 0x000080000000791a */ /* 0x000fc80000000000 */
.L_x_52:
[----:B------:R-:W-:Y:S05]  /*16f0*/  WARPSYNC.ALL ;  /* 0x0000000000007948 */ /* 0x000fea0003800000 */
[----:B------:R-:W-:Y:S01]  /*1700*/  NOP ;  /* 0x0000000000007918 */ /* 0x000fe20000000000 */
[----:B---3--:R-:W-:Y:S01]  /*1710*/  BAR.SYNC.DEFER_BLOCKING 0x0 ;  /* 0x0000000000007b1d */ /* 0x008fe20000010000 */
[----:B--2---:R-:W-:Y:S01]  /*1720*/  SHF.R.U32.HI R2, RZ, 0x5, R0 ;  /* 0x00000005ff027819 */ /* 0x004fe20000011600 */
[----:B------:R-:W-:-:S03]  /*1730*/  UIADD3 UR10, UPT, UPT, UR8, 0x18020, URZ ;  /* 0x00018020080a7890 */ /* 0x000fc6000fffe0ff */
[----:B------:R-:W-:Y:S01]  /*1740*/  R2UR UR9, R2 ;  /* 0x00000000020972ca */ /* 0x000fe200000e0000 */
[----:B------:R-:W-:Y:S01]  /*1750*/  VOTEU.ALL UP0, P3 ;  /* 0x0000000000ff7886 */ /* 0x000fe20001800000 */
[----:B------:R-:W-:Y:S01]  /*1760*/  UMOV UR4, 0x1 ;  /* 0x0000000100047882 */ /* 0x000fe20000000000 */
[----:B------:R-:W-:Y:S01]  /*1770*/  VOTEU.ALL UP1, P3 ;  /* 0x0000000000ff7886 */ /* 0x000fe20001820000 */
[----:B------:R-:W-:Y:S02]  /*1780*/  BSSY.RECONVERGENT B5, `(.L_x_53) ;  /* 0x0000018000057945 */ /* 0x000fe40003800200 */
[----:B------:R-:W-:-:S04]  /*1790*/  @!UP0 UIADD3 UR16, UPT, UPT, -UR4, 0x100000, URZ ;  /* 0x0010000004108890 */ /* 0x000fc8000fffe1ff */
[----:B------:R-:W-:Y:S02]  /*17a0*/  @!UP0 USHF.L.U32 UR17, UR16, 0xb, URZ ;  /* 0x0000000b10118899 */ /* 0x000fe400080006ff */
[----:B------:R-:W-:Y:S02]  /*17b0*/  @!UP0 USHF.L.U32 UR16, UR16, 0x1, URZ ;  /* 0x0000000110108899 */ /* 0x000fe400080006ff */
[----:B------:R-:W-:-:S04]  /*17c0*/  @!UP0 UIADD3 UR4, UPT, UPT, -UR4, 0x100000, URZ ;  /* 0x0010000004048890 */ /* 0x000fc8000fffe1ff */
[----:B------:R-:W-:Y:S02]  /*17d0*/  @!UP0 USHF.L.U32 UR5, UR4, 0xb, URZ ;  /* 0x0000000b04058899 */ /* 0x000fe400080006ff */
[----:B------:R-:W-:Y:S01]  /*17e0*/  @!UP0 USHF.L.U32 UR4, UR4, 0x1, URZ ;  /* 0x0000000104048899 */ /* 0x000fe200080006ff */
[----:B------:R-:W-:Y:S01]  /*17f0*/  VOTEU.ALL UP0, P3 ;  /* 0x0000000000ff7886 */ /* 0x000fe20001800000 */
[----:B------:R-:W2:Y:S04]  /*1800*/  FENCE.VIEW.ASYNC.S ;  /* 0x00000000000073c6 */ /* 0x000ea80000000000 */
[----:B--2---:R2:W3:Y:S06]  /*1810*/  @!UP0 SYNCS.EXCH.64 URZ, [UR8+0x18000], UR16 ;  /* 0x0180001008ff85b2 */ /* 0x0044ec0008000100 */
[----:B------:R2:W3:Y:S02]  /*1820*/  @!UP1 SYNCS.EXCH.64 URZ, [UR8+0x18020], UR4 ;  /* 0x0180200408ff95b2 */ /* 0x0004e40008000100 */
[----:B---3--:R-:W-:Y:S06]  /*1830*/  BAR.SYNC.DEFER_BLOCKING 0x0 ;  /* 0x0000000000007b1d */ /* 0x008fec0000010000 */
[----:B------:R-:W-:Y:S05]  /*1840*/  @P3 BRA `(.L_x_54) ;  /* 0x00000000002c3947 */ /* 0x000fea0003800000 */
[----:B--2---:R-:W-:Y:S02]  /*1850*/  UMOV UR4, 0x1 ;  /* 0x0000000100047882 */ /* 0x004fe40000000000 */
[----:B------:R-:W-:-:S04]  /*1860*/  UIADD3 UR16, UPT, UPT, -UR4, 0x100000, URZ ;  /* 0x0010000004107890 */ /* 0x000fc8000fffe1ff */
[----:B------:R-:W-:Y:S02]  /*1870*/  USHF.L.U32 UR17, UR16, 0xb, URZ ;  /* 0x0000000b10117899 */ /* 0x000fe400080006ff */
[----:B------:R-:W-:Y:S02]  /*1880*/  USHF.L.U32 UR16, UR16, 0x1, URZ ;  /* 0x0000000110107899 */ /* 0x000fe400080006ff */
[----:B------:R-:W-:-:S04]  /*1890*/  UIADD3 UR4, UPT, UPT, -UR4, 0x100000, URZ ;  /* 0x0010000004047890 */ /* 0x000fc8000fffe1ff */
[----:B------:R-:W-:Y:S02]  /*18a0*/  USHF.L.U32 UR5, UR4, 0xb, URZ ;  /* 0x0000000b04057899 */ /* 0x000fe400080006ff */
[----:B------:R-:W-:Y:S01]  /*18b0*/  USHF.L.U32 UR4, UR4, 0x1, URZ ;  /* 0x0000000104047899 */ /* 0x000fe200080006ff */
[----:B------:R-:W2:Y:S03]  /*18c0*/  FENCE.VIEW.ASYNC.S ;  /* 0x00000000000073c6 */ /* 0x000ea60000000000 */
[----:B--2---:R3:W2:Y:S08]  /*18d0*/  SYNCS.EXCH.64 URZ, [UR8+0x18008], UR16 ;  /* 0x0180081008ff75b2 */ /* 0x0046b00008000100 */
[----:B------:R3:W4:Y:S02]  /*18e0*/  SYNCS.EXCH.64 URZ, [UR8+0x18028], UR4 ;  /* 0x0180280408ff75b2 */ /* 0x0007240008000100 */
[----:B---3--:R-:W-:Y:S01]  /*18f0*/  NOP ;  /* 0x0000000000007918 */ /* 0x008fe20000000000 */
.L_x_54:
[----:B--2---:R-:W-:Y:S05]  /*1900*/  BSYNC.RECONVERGENT B5 ;  /* 0x0000000000057941 */ /* 0x004fea0003800200 */
.L_x_53:
[----:B----4-:R-:W-:Y:S01]  /*1910*/  BAR.SYNC.DEFER_BLOCKING 0x0 ;  /* 0x0000000000007b1d */ /* 0x010fe20000010000 */
[----:B------:R-:W-:Y:S01]  /*1920*/  USHF.L.U32 UR23, UR14, 0x6, URZ ;  /* 0x000000060e177899 */ /* 0x000fe200080006ff */
[----:B------:R-:W-:Y:S01]  /*1930*/  ISETP.GE.AND P0, PT, R6, 0x1, PT ;  /* 0x000000010600780c */ /* 0x000fe20003f06270 */
[----:B------:R-:W-:-:S03]  /*1940*/  USHF.L.U32 UR27, UR15, 0x6, URZ ;  /* 0x000000060f1b7899 */ /* 0x000fc600080006ff */
[----:B------:R-:W-:Y:S04]  /*1950*/  BSSY.RECONVERGENT B5, `(.L_x_55) ;  /* 0x000000d000057945 */ /* 0x000fe80003800200 */
[----:B------:R-:W-:Y:S05]  /*1960*/  @P3 BRA `(.L_x_56) ;  /* 0x00000000002c3947 */ /* 0x000fea0003800000 */
[----:B------:R-:W-:Y:S02]  /*1970*/  UMOV UR4, 0x1 ;  /* 0x0000000100047882 */ /* 0x000fe40000000000 */
[----:B------:R-:W-:-:S04]  /*1980*/  UIADD3 UR16, UPT, UPT, -UR4, 0x100000, URZ ;  /* 0x0010000004107890 */ /* 0x000fc8000fffe1ff */
[----:B------:R-:W-:Y:S02]  /*1990*/  USHF.L.U32 UR17, UR16, 0xb, URZ ;  /* 0x0000000b10117899 */ /* 0x000fe400080006ff */
[----:B------:R-:W-:Y:S02]  /*19a0*/  USHF.L.U32 UR16, UR16, 0x1, URZ ;  /* 0x0000000110107899 */ /* 0x000fe400080006ff */
[----:B------:R-:W-:-:S04]  /*19b0*/  UIADD3 UR4, UPT, UPT, -UR4, 0x100000, URZ ;  /* 0x0010000004047890 */ /* 0x000fc8000fffe1ff */
[----:B------:R-:W-:Y:S02]  /*19c0*/  USHF.L.U32 UR5, UR4, 0xb, URZ ;  /* 0x0000000b04057899 */ /* 0x000fe400080006ff */
[----:B------:R-:W-:Y:S01]  /*19d0*/  USHF.L.U32 UR4, UR4, 0x1, URZ ;  /* 0x0000000104047899 */ /* 0x000fe200080006ff */
[----:B------:R-:W2:Y:S03]  /*19e0*/  FENCE.VIEW.ASYNC.S ;  /* 0x00000000000073c6 */ /* 0x000ea60000000000 */
[----:B--2---:R2:W3:Y:S08]  /*19f0*/  SYNCS.EXCH.64 URZ, [UR8+0x18010], UR16 ;  /* 0x0180101008ff75b2 */ /* 0x0044f00008000100 */
[----:B------:R2:W4:Y:S01]  /*1a00*/  SYNCS.EXCH.64 URZ, [UR8+0x18030], UR4 ;  /* 0x0180300408ff75b2 */ /* 0x0005220008000100 */
[----:B------:R-:W-:Y:S01]  /*1a10*/  NOP ;  /* 0x0000000000007918 */ /* 0x000fe20000000000 */
.L_x_56:
[----:B--2---:R-:W-:Y:S05]  /*1a20*/  BSYNC.RECONVERGENT B5 ;  /* 0x0000000000057941 */ /* 0x004fea0003800200 */
.L_x_55:
[----:B------:R-:W-:Y:S05]  /*1a30*/  @!P0 BRA `(.L_x_57) ;  /* 0x0000000c00448947 */ /* 0x000fea0003800000 */
[----:B---34-:R-:W-:Y:S01]  /*1a40*/  BAR.SYNC.DEFER_BLOCKING 0x0 ;  /* 0x0000000000007b1d */ /* 0x018fe20000010000 */
[----:B------:R-:W-:Y:S01]  /*1a50*/  @!P3 IMAD.MOV.U32 R2, RZ, RZ, 0x8000 ;  /* 0x00008000ff02b424 */ /* 0x000fe200078e00ff */
[----:B------:R-:W-:Y:S01]  /*1a60*/  ELECT P1, URZ, PT ;  /* 0x0000000000ff782f */ /* 0x000fe20003820000 */
[----:B------:R-:W-:-:S03]  /*1a70*/  ULOP3.LUT UR4, UR9, 0x1, URZ, 0xc0, !UPT ;  /* 0x0000000109047892 */ /* 0x000fc6000f8ec0ff */
[C---:B------:R-:W-:Y:S02]  /*1a80*/  ISETP.LT.U32.AND P1, PT, R36.reuse, 0x40, P1 ;  /* 0x000000402400780c */ /* 0x040fe40000f21070 */
[----:B------:R-:W-:Y:S01]  /*1a90*/  ELECT P0, URZ, PT ;  /* 0x0000000000ff782f */ /* 0x000fe20003800000 */
[----:B------:R-:W-:Y:S02]  /*1aa0*/  ULEA UR20, UR4, UR8, 0xd ;  /* 0x0000000804147291 */ /* 0x000fe4000f8e68ff */
[----:B------:R-:W-:Y:S01]  /*1ab0*/  USHF.L.U32 UR22, UR4, 0x6, URZ ;  /* 0x0000000604167899 */ /* 0x000fe200080006ff */
[----:B------:R-:W-:-:S06]  /*1ac0*/  ISETP.LT.U32.AND P0, PT, R36, 0x40, P0 ;  /* 0x000000402400780c */ /* 0x000fcc0000701070 */
[----:B------:R-:W-:Y:S01]  /*1ad0*/  UMOV UR26, UR22 ;  /* 0x00000016001a7c82 */ /* 0x000fe20008000000 */
[----:B------:R-:W-:Y:S01]  /*1ae0*/  VOTEU.ANY UP0, P1 ;  /* 0x0000000000ff7886 */ /* 0x000fe20000800100 */
[----:B------:R2:W-:Y:S01]  /*1af0*/  @!P3 SYNCS.ARRIVE.TRANS64 RZ, [UR8+0x18000], R2 ;  /* 0x01800002ffffb9a7 */ /* 0x0005e20008000008 */
[----:B------:R3:W-:Y:S06]  /*1b00*/  MEMBAR.ALL.CTA ;  /* 0x0000000000007992 */ /* 0x0007ec0000008000 */
[----:B---3--:R-:W3:Y:S01]  /*1b10*/  FENCE.VIEW.ASYNC.S ;  /* 0x00000000000073c6 */ /* 0x008ee20000000000 */
[----:B------:R-:W-:Y:S01]  /*1b20*/  @UP0 UIADD3 UR21, UPT, UPT, UR8, 0x18000, URZ ;  /* 0x0001800008150890 */ /* 0x000fe2000fffe0ff */
[----:B---3--:R-:W-:Y:S01]  /*1b30*/  VOTEU.ANY UP0, P1 ;  /* 0x0000000000ff7886 */ /* 0x008fe20000800100 */
[----:B------:R-:W-:-:S05]  /*1b40*/  VOTEU.ANY UP1, P0 ;  /* 0x0000000000ff7886 */ /* 0x000fca0000020100 */
[----:B------:R-:W-:Y:S02]  /*1b50*/  @UP1 UIADD3 UR24, UPT, UPT, UR20, 0xc000, URZ ;  /* 0x0000c00014181890 */ /* 0x000fe4000fffe0ff */
[----:B------:R-:W-:Y:S01]  /*1b60*/  @UP1 UIADD3 UR25, UPT, UPT, UR8, 0x18000, URZ ;  /* 0x0001800008191890 */ /* 0x000fe2000fffe0ff */
[----:B------:R-:W-:Y:S01]  /*1b70*/  VOTEU.ANY UP1, P0 ;  /* 0x0000000000ff7886 */ /* 0x000fe20000020100 */
[----:B------:R-:W-:Y:S06]  /*1b80*/  BAR.SYNC.DEFER_BLOCKING 0x0 ;  /* 0x0000000000007b1d */ /* 0x000fec0000010000 */
[----:B------:R2:W-:Y:S01]  /*1b90*/  @UP0 UTMALDG.2D [UR20], [UR6] ;  /* 0x00000014060005b4 */ /* 0x0005e20008008000 */
[----:B------:R-:W-:Y:S01]  /*1ba0*/  UISETP.NE.U32.AND UP0, UPT, UR9, URZ, UPT ;  /* 0x000000ff0900728c */ /* 0x000fe2000bf05070 */
[----:B------:R-:W-:Y:S06]  /*1bb0*/  BAR.SYNC.DEFER_BLOCKING 0x0 ;  /* 0x0000000000007b1d */ /* 0x000fec0000010000 */
[----:B------:R2:W-:Y:S02]  /*1bc0*/  @UP1 UTMALDG.2D [UR24], [UR42] ;  /* 0x000000182a0015b4 */ /* 0x0005e40008008000 */
[----:B------:R-:W-:Y:S06]  /*1bd0*/  BAR.SYNC.DEFER_BLOCKING 0x0 ;  /* 0x0000000000007b1d */ /* 0x000fec0000010000 */
[----:B------:R-:W3:Y:S02]  /*1be0*/  SYNCS.PHASECHK.TRANS64.TRYWAIT P0, [UR8+0x18000], RZ ;  /* 0x018000ffff0075a7 */ /* 0x000ee40008001108 */
[----:B--23--:R-:W-:Y:S05]  /*1bf0*/  @!P0 BRA `(.L_x_58) ;  /* 0x0000001000948947 */ /* 0x00cfea0003800000 */
.L_x_74:
[----:B------:R-:W-:Y:S05]  /*1c00*/  BRA.U UP0, `(.L_x_59) ;  /* 0x0000000100c87547 */ /* 0x000fea000b800000 */
[----:B------:R-:W-:Y:S02]  /*1c10*/  USHF.R.U32.HI UR14, URZ, 0x4, UR8 ;  /* 0x00000004ff0e7899 */ /* 0x000fe40008011608 */
[----:B------:R-:W-:Y:S02]  /*1c20*/  UIADD3 UR15, UPT, UPT, UR8, 0xc000, URZ ;  /* 0x0000c000080f7890 */ /* 0x000fe4000fffe0ff */
[----:B------:R-:W-:Y:S02]  /*1c30*/  USGXT.U32 UR14, UR14, 0xe ;  /* 0x0000000e0e0e789a */ /* 0x000fe40008000000 */
[----:B------:R-:W-:Y:S02]  /*1c40*/  USHF.R.U32.HI UR15, URZ, 0x4, UR15 ;  /* 0x00000004ff0f7899 */ /* 0x000fe4000801160f */
[----:B------:R-:W-:Y:S02]  /*1c50*/  UIADD3 UR48, UP0, UPT, UR14, 0x2, URZ ;  /* 0x000000020e307890 */ /* 0x000fe4000ff1e0ff */
[----:B------:R-:W-:Y:S01]  /*1c60*/  USGXT.U32 UR16, UR15, 0xe ;  /* 0x0000000e0f10789a */ /* 0x000fe20008000000 */
[----:B------:R-:W-:Y:S01]  /*1c70*/  UMOV UR4, URZ ;  /* 0x000000ff00047c82 */ /* 0x000fe20008000000 */
[----:B------:R-:W-:Y:S01]  /*1c80*/  UMOV UR5, URZ ;  /* 0x000000ff00057c82 */ /* 0x000fe20008000000 */
[----:B------:R-:W-:-:S02]  /*1c90*/  UIADD3.X UR49, UPT, UPT, UR4, 0x40004040, URZ, UP0, !UPT ;  /* 0x4000404004317890 */ /* 0x000fc400087fe4ff */
[----:B------:R-:W-:Y:S02]  /*1ca0*/  UIADD3 UR50, UP0, UPT, UR16, 0x2, URZ ;  /* 0x0000000210327890 */ /* 0x000fe4000ff1e0ff */
[----:B------:R-:W-:Y:S02]  /*1cb0*/  UIADD3.64 UR24, UPT, UPT, UR48, 0x4, URZ ;  /* 0x0000000430187897 */ /* 0x000fe4000fffe0ff */
[----:B------:R-:W-:Y:S02]  /*1cc0*/  UIADD3.X UR51, UPT, UPT, UR5, 0x40004040, URZ, UP0, !UPT ;  /* 0x4000404005337890 */ /* 0x000fe400087fe4ff */
[----:B------:R-:W-:Y:S02]  /*1cd0*/  UIADD3.64 UR4, UPT, UPT, UR48, 0x2, URZ ;  /* 0x0000000230047897 */ /* 0x000fe4000fffe0ff */
[----:B------:R-:W-:Y:S02]  /*1ce0*/  UIADD3.64 UR20, UPT, UPT, UR50, 0x2, URZ ;  /* 0x0000000232147897 */ /* 0x000fe4000fffe0ff */
[----:B------:R-:W-:-:S02]  /*1cf0*/  UIADD3.64 UR28, UPT, UPT, UR50, 0x4, URZ ;  /* 0x00000004321c7897 */ /* 0x000fc4000fffe0ff */
[----:B------:R-:W-:Y:S02]  /*1d00*/  UIADD3.64 UR30, UPT, UPT, UR48, 0x1fe, URZ ;  /* 0x000001fe301e7897 */ /* 0x000fe4000fffe0ff */
[----:B------:R-:W-:Y:S02]  /*1d10*/  UIADD3.64 UR32, UPT, UPT, UR50, 0x1fe, URZ ;  /* 0x000001fe32207897 */ /* 0x000fe4000fffe0ff */
[----:B------:R-:W-:Y:S02]  /*1d20*/  UIADD3.64 UR34, UPT, UPT, UR48, 0x200, URZ ;  /* 0x0000020030227897 */ /* 0x000fe4000fffe0ff */
[----:B------:R-:W-:Y:S02]  /*1d30*/  UIADD3.64 UR36, UPT, UPT, UR50, 0x200, URZ ;  /* 0x0000020032247897 */ /* 0x000fe4000fffe0ff */
[----:B------:R-:W-:Y:S02]  /*1d40*/  UIADD3.64 UR38, UPT, UPT, UR48, 0x202, URZ ;  /* 0x0000020230267897 */ /* 0x000fe4000fffe0ff */
[----:B------:R-:W-:Y:S01]  /*1d50*/  UIADD3.64 UR40, UPT, UPT, UR50, 0x202, URZ ;  /* 0x0000020232287897 */ /* 0x000fe2000fffe0ff */
[----:B------:R-:W-:Y:S01]  /*1d60*/  UMOV UR18, 0x0 ;  /* 0x0000000000127882 */ /* 0x000fe20000000000 */
[----:B------:R-:W-:Y:S01]  /*1d70*/  UMOV UR19, 0x4100490 ;  /* 0x0410049000137882 */ /* 0x000fe20000000000 */
[----:B------:R-:W-:Y:S01]  /*1d80*/  UIADD3.64 UR44, UPT, UPT, UR48, 0x204, URZ ;  /* 0x00000204302c7897 */ /* 0x000fe2000fffe0ff */
[----:B------:R-:W-:Y:S01]  /*1d90*/  UMOV UR15, 0x40004040 ;  /* 0x40004040000f7882 */ /* 0x000fe20000000000 */
[----:B------:R-:W-:Y:S01]  /*1da0*/  UIADD3.64 UR46, UPT, UPT, UR50, 0x204, URZ ;  /* 0x00000204322e7897 */ /* 0x000fe2000fffe0ff */
[----:B------:R-:W-:Y:S01]  /*1db0*/  UMOV UR17, 0x40004040 ;  /* 0x4000404000117882 */ /* 0x000fe20000000000 */
[----:B------:R-:W-:Y:S01]  /*1dc0*/  UMOV UR52, 0x0 ;  /* 0x0000000000347882 */ /* 0x000fe20000000000 */
[----:B------:R-:W-:Y:S01]  /*1dd0*/  UMOV UR53, 0x4100490 ;  /* 0x0410049000357882 */ /* 0x000fe20000000000 */
[----:B------:R-:W-:Y:S01]  /*1de0*/  UMOV UR54, 0x0 ;  /* 0x0000000000367882 */ /* 0x000fe20000000000 */
[----:B------:R-:W-:Y:S01]  /*1df0*/  UMOV UR55, 0x4100490 ;  /* 0x0410049000377882 */ /* 0x000fe20000000000 */
[----:B------:R2:W-:Y:S01]  /*1e00*/  UTCHMMA gdesc[UR14], gdesc[UR16], tmem[UR11], tmem[UR18], idesc[UR19], !UPT ;  /* 0x00ff12100e0075ea */ /* 0x0005e2000f80000b */
[----:B------:R-:W-:Y:S01]  /*1e10*/  UMOV UR56, 0x0 ;  /* 0x0000000000387882 */ /* 0x000fe20000000000 */
[----:B------:R-:W-:Y:S01]  /*1e20*/  UMOV UR57, 0x4100490 ;  /* 0x0410049000397882 */ /* 0x000fe20000000000 */
[----:B------:R2:W-:Y:S01]  /*1e30*/  UTCHMMA gdesc[UR48], gdesc[UR50], tmem[UR11], tmem[UR52], idesc[UR53], UPT ;  /* 0x00ff3432300075ea */ /* 0x0005e2000b80000b */
        /* <DEDUP_REMOVED lines=12> */
[----:B------:R2:W-:Y:S01]  /*1f00*/  UTCHMMA gdesc[UR38], gdesc[UR40], tmem[UR11], tmem[UR62], idesc[UR63], UPT ;  /* 0x00ff3e28260075ea */ /* 0x0005e2000b80000b */
[----:B------:R2:W-:Y:S01]  /*1f10*/  UTCHMMA gdesc[UR44], gdesc[UR46], tmem[UR11], tmem[UR64], idesc[UR65], UPT ;  /* 0x00ff402e2c0075ea */ /* 0x0005e2000b80000b */
[----:B------:R-:W-:Y:S01]  /*1f20*/  NOP ;  /* 0x0000000000007918 */ /* 0x000fe20000000000 */
.L_x_59:
[----:B------:R-:W-:Y:S01]  /*1f30*/  ELECT P0, URZ, PT ;  /* 0x0000000000ff782f */ /* 0x000fe20003800000 */
[----:B--2---:R-:W-:Y:S01]  /*1f40*/  UMOV UR4, UR10 ;  /* 0x0000000a00047c82 */ /* 0x004fe20008000000 */
[----:B------:R-:W-:Y:S02]  /*1f50*/  UMOV UR5, URZ ;  /* 0x000000ff00057c82 */ /* 0x000fe40008000000 */
[----:B------:R-:W-:-:S13]  /*1f60*/  ISETP.LT.U32.AND P0, PT, R36, 0x20, P0 ;  /* 0x000000202400780c */ /* 0x000fda0000701070 */
[----:B------:R-:W-:Y:S01]  /*1f70*/  VOTEU.ANY UP0, P0 ;  /* 0x0000000000ff7886 */ /* 0x000fe20000000100 */
[----:B------:R-:W-:Y:S01]  /*1f80*/  VOTEU.ANY UP1, P0 ;  /* 0x0000000000ff7886 */ /* 0x000fe20000020100 */
[----:B------:R-:W-:-:S03]  /*1f90*/  ISETP.GE.U32.AND P0, PT, R6, 0x81, PT ;  /* 0x000000810600780c */ /* 0x000fc60003f06070 */
[----:B------:R-:W-:Y:S02]  /*1fa0*/  @UP0 UMOV UR4, UR4 ;  /* 0x0000000400040c82 */ /* 0x000fe40008000000 */
[----:B------:R2:W-:Y:S01]  /*1fb0*/  @UP1 UTCBAR [UR4], URZ ;  /* 0x000000ff040013e9 */ /* 0x0005e200080000ff */
[----:B------:R-:W-:Y:S06]  /*1fc0*/  BAR.SYNC.DEFER_BLOCKING 0x0 ;  /* 0x0000000000007b1d */ /* 0x000fec0000010000 */
[----:B------:R-:W3:Y:S02]  /*1fd0*/  SYNCS.PHASECHK.TRANS64.TRYWAIT P1, [UR8+0x18020], RZ ;  /* 0x018020ffff0075a7 */ /* 0x000ee40008021108 */
[----:B--23--:R-:W-:Y:S05]  /*1fe0*/  @!P1 BRA `(.L_x_60) ;  /* 0x0000000c00a49947 */ /* 0x00cfea0003800000 */
.L_x_75:
[----:B------:R-:W-:Y:S01]  /*1ff0*/  IMAD.MOV.U32 R2, RZ, RZ, RZ ;  /* 0x000000ffff027224 */ /* 0x000fe200078e00ff */
[----:B------:R-:W-:Y:S06]  /*2000*/  @!P0 BRA `(.L_x_57) ;  /* 0x0000000400d08947 */ /* 0x000fec0003800000 */
[----:B------:R-:W2:Y:S01]  /*2010*/  LDCU UR44, c[0x0][0x3a0] ;  /* 0x00007400ff2c77ac */ /* 0x000ea20008000800 */
[----:B------:R-:W-:Y:S01]  /*2020*/  UMOV UR45, 0x80 ;  /* 0x00000080002d7882 */ /* 0x000fe20000000000 */
[----:B------:R-:W-:-:S05]  /*2030*/  UMOV UR10, 0x1 ;  /* 0x00000001000a7882 */ /* 0x000fca0000000000 */
.L_x_64:
[----:B------:R-:W-:Y:S01]  /*2040*/  BAR.SYNC.DEFER_BLOCKING 0x0 ;  /* 0x0000000000007b1d */ /* 0x000fe20000010000 */
[----:B------:R-:W-:Y:S01]  /*2050*/  ULEA UR46, UR10, UR8, 0x3 ;  /* 0x000000080a2e7291 */ /* 0x000fe2000f8e18ff */
[----:B------:R-:W-:Y:S01]  /*2060*/  @!P3 IMAD.MOV.U32 R3, RZ, RZ, 0x8000 ;  /* 0x00008000ff03b424 */ /* 0x000fe200078e00ff */
[----:B------:R-:W-:Y:S01]  /*2070*/  ELECT P1, URZ, PT ;  /* 0x0000000000ff782f */ /* 0x000fe20003820000 */
[----:B------:R-:W-:-:S03]  /*2080*/  ULEA UR4, UR10, UR8, 0xe ;  /* 0x000000080a047291 */ /* 0x000fc6000f8e70ff */
[----:B------:R-:W-:Y:S01]  /*2090*/  ISETP.LT.U32.AND P1, PT, R36, 0x40, P1 ;  /* 0x000000402400780c */ /* 0x000fe20000f21070 */
[----:B------:R-:W-:Y:S01]  /*20a0*/  ULOP3.LUT UR22, UR9, 0x1, URZ, 0xc0, !UPT ;  /* 0x0000000109167892 */ /* 0x000fe2000f8ec0ff */
[----:B------:R-:W-:-:S03]  /*20b0*/  ELECT P0, URZ, PT ;  /* 0x0000000000ff782f */ /* 0x000fc60003800000 */
[----:B------:R-:W-:Y:S02]  /*20c0*/  ULEA UR20, UR22, UR4, 0xd ;  /* 0x0000000416147291 */ /* 0x000fe4000f8e68ff */
[----:B------:R-:W-:Y:S01]  /*20d0*/  ULEA UR22, UR22, UR45, 0x6 ;  /* 0x0000002d16167291 */ /* 0x000fe2000f8e30ff */
[----:B------:R-:W-:-:S05]  /*20e0*/  ISETP.LT.U32.AND P0, PT, R36, 0x40, P0 ;  /* 0x000000402400780c */ /* 0x000fca0000701070 */
[----:B------:R-:W-:Y:S01]  /*20f0*/  VOTEU.ANY UP0, P1 ;  /* 0x0000000000ff7886 */ /* 0x000fe20000800100 */
[----:B------:R-:W-:Y:S01]  /*2100*/  UMOV UR26, UR22 ;  /* 0x00000016001a7c82 */ /* 0x000fe20008000000 */
[----:B------:R3:W-:Y:S01]  /*2110*/  @!P3 SYNCS.ARRIVE.TRANS64 RZ, [UR46+0x18000], R3 ;  /* 0x01800003ffffb9a7 */ /* 0x0007e2000800002e */
[----:B------:R4:W-:Y:S06]  /*2120*/  MEMBAR.ALL.CTA ;  /* 0x0000000000007992 */ /* 0x0009ec0000008000 */
[----:B----4-:R-:W4:Y:S01]  /*2130*/  FENCE.VIEW.ASYNC.S ;  /* 0x00000000000073c6 */ /* 0x010f220000000000 */
[----:B------:R-:W-:Y:S01]  /*2140*/  @UP0 UIADD3 UR21, UPT, UPT, UR46, 0x18000, URZ ;  /* 0x000180002e150890 */ /* 0x000fe2000fffe0ff */
[----:B----4-:R-:W-:Y:S01]  /*2150*/  VOTEU.ANY UP0, P1 ;  /* 0x0000000000ff7886 */ /* 0x010fe20000800100 */
[----:B------:R-:W-:Y:S01]  /*2160*/  VOTEU.ANY UP1, P0 ;  /* 0x0000000000ff7886 */ /* 0x000fe20000020100 */
[----:B---3--:R-:W-:-:S04]  /*2170*/  IMAD.U32 R3, R2, -0x80000000, RZ ;  /* 0x8000000002037824 */ /* 0x008fc800078e00ff */
        /* <DEDUP_REMOVED lines=9> */
[----:B------:R-:W4:Y:S02]  /*2210*/  SYNCS.PHASECHK.TRANS64.TRYWAIT P0, [UR46+0x18000], R3 ;  /* 0x01800003ff0075a7 */ /* 0x000f24000800112e */
[----:B---34-:R-:W-:Y:S05]  /*2220*/  @!P0 BRA `(.L_x_61) ;  /* 0x0000000c00208947 */ /* 0x018fea0003800000 */
.L_x_76:
        /* <DEDUP_REMOVED lines=11> */
[----:B------:R-:W-:Y:S02]  /*22e0*/  UIADD3 UR60, UP3, UPT, UR18, 0x2, URZ ;  /* 0x00000002123c7890 */ /* 0x000fe4000ff7e0ff */
[----:B------:R-:W-:Y:S02]  /*22f0*/  UIADD3 UR62, UP4, UPT, UR18, 0x4, URZ ;  /* 0x00000004123e7890 */ /* 0x000fe4000ff9e0ff */
[----:B------:R-:W-:Y:S02]  /*2300*/  UIADD3.X UR5, UPT, UPT, UR5, 0x40004040, URZ, UP0, !UPT ;  /* 0x4000404005057890 */ /* 0x000fe400087fe4ff */
[----:B------:R-:W-:Y:S02]  /*2310*/  UIADD3 UR64, UP5, UPT, UR18, 0x1fe, URZ ;  /* 0x000001fe12407890 */ /* 0x000fe4000ffbe0ff */
[----:B------:R-:W-:-:S02]  /*2320*/  UIADD3 UR66, UP0, UPT, UR18, 0x200, URZ ;  /* 0x0000020012427890 */ /* 0x000fc4000ff1e0ff */
[----:B------:R-:W-:Y:S02]  /*2330*/  UIADD3 UR68, UP1, UPT, UR18, 0x202, URZ ;  /* 0x0000020212447890 */ /* 0x000fe4000ff3e0ff */
[----:B------:R-:W-:Y:S02]  /*2340*/  UIADD3.X UR61, UPT, UPT, UR19, URZ, URZ, UP3, !UPT ;  /* 0x000000ff133d7290 */ /* 0x000fe40009ffe4ff */
[----:B------:R-:W-:Y:S02]  /*2350*/  UIADD3 UR38, UP2, UPT, UR18, 0x204, URZ ;  /* 0x0000020412267890 */ /* 0x000fe4000ff5e0ff */
[----:B------:R-:W-:Y:S02]  /*2360*/  UIADD3 UR28, UP3, UPT, UR4, 0x2, URZ ;  /* 0x00000002041c7890 */ /* 0x000fe4000ff7e0ff */
[----:B------:R-:W-:Y:S02]  /*2370*/  UIADD3.X UR63, UPT, UPT, UR19, URZ, URZ, UP4, !UPT ;  /* 0x000000ff133f7290 */ /* 0x000fe4000a7fe4ff */
[----:B------:R-:W-:-:S02]  /*2380*/  UIADD3 UR30, UP4, UPT, UR4, 0x4, URZ ;  /* 0x00000004041e7890 */ /* 0x000fc4000ff9e0ff */
[----:B------:R-:W-:Y:S02]  /*2390*/  UIADD3.X UR65, UPT, UPT, UR19, URZ, URZ, UP5, !UPT ;  /* 0x000000ff13417290 */ /* 0x000fe4000affe4ff */
[----:B------:R-:W-:Y:S02]  /*23a0*/  UIADD3 UR32, UP5, UPT, UR4, 0x1fe, URZ ;  /* 0x000001fe04207890 */ /* 0x000fe4000ffbe0ff */
[----:B------:R-:W-:Y:S02]  /*23b0*/  UIADD3.X UR67, UPT, UPT, UR19, URZ, URZ, UP0, !UPT ;  /* 0x000000ff13437290 */ /* 0x000fe400087fe4ff */
[----:B------:R-:W-:Y:S02]  /*23c0*/  UIADD3 UR34, UP0, UPT, UR4, 0x200, URZ ;  /* 0x0000020004227890 */ /* 0x000fe4000ff1e0ff */
[----:B------:R-:W-:Y:S02]  /*23d0*/  UIADD3.X UR69, UPT, UPT, UR19, URZ, URZ, UP1, !UPT ;  /* 0x000000ff13457290 */ /* 0x000fe40008ffe4ff */
[----:B------:R-:W-:-:S02]  /*23e0*/  UIADD3 UR36, UP1, UPT, UR4, 0x202, URZ ;  /* 0x0000020204247890 */ /* 0x000fc4000ff3e0ff */
[----:B------:R-:W-:Y:S02]  /*23f0*/  UIADD3.X UR39, UPT, UPT, UR19, URZ, URZ, UP2, !UPT ;  /* 0x000000ff13277290 */ /* 0x000fe400097fe4ff */
[----:B------:R-:W-:Y:S02]  /*2400*/  UIADD3.X UR29, UPT, UPT, UR5, URZ, URZ, UP3, !UPT ;  /* 0x000000ff051d7290 */ /* 0x000fe40009ffe4ff */
[----:B------:R-:W-:Y:S02]  /*2410*/  UIADD3 UR40, UP2, UPT, UR4, 0x204, URZ ;  /* 0x0000020404287890 */ /* 0x000fe4000ff5e0ff */
[----:B------:R-:W-:Y:S02]  /*2420*/  UIADD3.X UR31, UPT, UPT, UR5, URZ, URZ, UP4, !UPT ;  /* 0x000000ff051f7290 */ /* 0x000fe4000a7fe4ff */
[----:B------:R-:W-:Y:S02]  /*2430*/  UIADD3.X UR33, UPT, UPT, UR5, URZ, URZ, UP5, !UPT ;  /* 0x000000ff05217290 */ /* 0x000fe4000affe4ff */
[----:B------:R-:W-:-:S02]  /*2440*/  UIADD3.X UR35, UPT, UPT, UR5, URZ, URZ, UP0, !UPT ;  /* 0x000000ff05237290 */ /* 0x000fc400087fe4ff */
[----:B------:R-:W-:Y:S01]  /*2450*/  UIADD3.X UR37, UPT, UPT, UR5, URZ, URZ, UP1, !UPT ;  /* 0x000000ff05257290 */ /* 0x000fe20008ffe4ff */
[----:B------:R-:W-:Y:S01]  /*2460*/  UMOV UR14, 0x0 ;  /* 0x00000000000e7882 */ /* 0x000fe20000000000 */
[----:B------:R-:W-:Y:S01]  /*2470*/  UMOV UR15, 0x4100490 ;  /* 0x04100490000f7882 */ /* 0x000fe20000000000 */
[----:B------:R-:W-:Y:S01]  /*2480*/  UMOV UR17, 0x40004040 ;  /* 0x4000404000117882 */ /* 0x000fe20000000000 */
[----:B------:R-:W-:Y:S01]  /*2490*/  UMOV UR25, 0x40004040 ;  /* 0x4000404000197882 */ /* 0x000fe20000000000 */
[----:B------:R-:W-:Y:S01]  /*24a0*/  UIADD3.X UR41, UPT, UPT, UR5, URZ, URZ, UP2, !UPT ;  /* 0x000000ff05297290 */ /* 0x000fe200097fe4ff */
[----:B------:R3:W-:Y:S01]  /*24b0*/  UTCHMMA gdesc[UR16], gdesc[UR24], tmem[UR11], tmem[UR14], idesc[UR15], UPT ;  /* 0x00ff0e18100075ea */ /* 0x0007e2000b80000b */
[----:B------:R-:W-:Y:S01]  /*24c0*/  UMOV UR20, 0x0 ;  /* 0x0000000000147882 */ /* 0x000fe20000000000 */
[----:B------:R-:W-:Y:S01]  /*24d0*/  UMOV UR21, 0x4100490 ;  /* 0x0410049000157882 */ /* 0x000fe20000000000 */
[----:B------:R-:W-:Y:S01]  /*24e0*/  UMOV UR48, 0x0 ;  /* 0x0000000000307882 */ /* 0x000fe20000000000 */
[----:B------:R-:W-:Y:S01]  /*24f0*/  UMOV UR49, 0x4100490 ;  /* 0x0410049000317882 */ /* 0x000fe20000000000 */
        /* <DEDUP_REMOVED lines=18> */
.L_x_62:
[----:B------:R-:W-:Y:S01]  /*2620*/  ELECT P0, URZ, PT ;  /* 0x0000000000ff782f */ /* 0x000fe20003800000 */
[----:B---3--:R-:W-:-:S03]  /*2630*/  UIADD3 UR4, UPT, UPT, UR46, 0x18020, URZ ;  /* 0x000180202e047890 */ /* 0x008fc6000fffe0ff */
[----:B------:R-:W-:Y:S01]  /*2640*/  ISETP.LT.U32.AND P0, PT, R36, 0x20, P0 ;  /* 0x000000202400780c */ /* 0x000fe20000701070 */
[----:B------:R-:W-:-:S12]  /*2650*/  UMOV UR5, URZ ;  /* 0x000000ff00057c82 */ /* 0x000fd80008000000 */
[----:B------:R-:W-:Y:S01]  /*2660*/  VOTEU.ANY UP0, P0 ;  /* 0x0000000000ff7886 */ /* 0x000fe20000000100 */
[----:B------:R-:W-:-:S04]  /*2670*/  VOTEU.ANY UP1, P0 ;  /* 0x0000000000ff7886 */ /* 0x000fc80000020100 */
[----:B------:R-:W-:Y:S02]  /*2680*/  @UP0 UMOV UR4, UR4 ;  /* 0x0000000400040c82 */ /* 0x000fe40008000000 */
[----:B------:R3:W-:Y:S01]  /*2690*/  @UP1 UTCBAR [UR4], URZ ;  /* 0x000000ff040013e9 */ /* 0x0007e200080000ff */
[----:B------:R-:W-:Y:S06]  /*26a0*/  BAR.SYNC.DEFER_BLOCKING 0x0 ;  /* 0x0000000000007b1d */ /* 0x000fec0000010000 */
[----:B------:R-:W4:Y:S02]  /*26b0*/  SYNCS.PHASECHK.TRANS64.TRYWAIT P0, [UR46+0x18020], R3 ;  /* 0x01802003ff0075a7 */ /* 0x000f24000800112e */
[----:B---34-:R-:W-:Y:S05]  /*26c0*/  @!P0 BRA `(.L_x_63) ;  /* 0x0000000800048947 */ /* 0x018fea0003800000 */
.L_x_77:
[----:B------:R-:W-:Y:S02]  /*26d0*/  UIADD3 UR10, UPT, UPT, UR10, 0x1, URZ ;  /* 0x000000010a0a7890 */ /* 0x000fe4000fffe0ff */
[----:B------:R-:W-:Y:S02]  /*26e0*/  UIADD3 UR45, UPT, UPT, UR45, 0x80, URZ ;  /* 0x000000802d2d7890 */ /* 0x000fe4000fffe0ff */
[----:B------:R-:W-:-:S04]  /*26f0*/  UISETP.NE.U32.AND UP0, UPT, UR10, 0x3, UPT ;  /* 0x000000030a00788c */ /* 0x000fc8000bf05070 */
[----:B------:R-:W-:Y:S02]  /*2700*/  USEL UR10, UR10, URZ, UP0 ;  /* 0x000000ff0a0a7287 */ /* 0x000fe40008000000 */
[----:B------:R-:W-:Y:S02]  /*2710*/  USEL UR4, URZ, 0x1, UP0 ;  /* 0x00000001ff047887 */ /* 0x000fe40008000000 */
[----:B--2---:R-:W-:-:S04]  /*2720*/  UISETP.GE.AND UP0, UPT, UR45, UR44, UPT ;  /* 0x0000002c2d00728c */ /* 0x004fc8000bf06270 */
[----:B------:R-:W-:-:S05]  /*2730*/  LOP3.LUT R2, R2, UR4, RZ, 0x3c, !PT ;  /* 0x0000000402027c12 */ /* 0x000fca000f8e3cff */
[----:B------:R-:W-:Y:S05]  /*2740*/  BRA.U !UP0, `(.L_x_64) ;  /* 0xfffffff9083c7547 */ /* 0x000fea000b83ffff */
.L_x_57:
[----:B---34-:R-:W-:Y:S01]  /*2750*/  BAR.SYNC.DEFER_BLOCKING 0x0 ;  /* 0x0000000000007b1d */ /* 0x018fe20000010000 */
[----:B------:R-:W-:-:S05]  /*2760*/  IMAD.SHL.U32 R2, R0, 0x40, RZ ;  /* 0x0000004000027824 */ /* 0x000fca00078e00ff */
[----:B------:R-:W-:Y:S04]  /*2770*/  BSSY.RECONVERGENT B5, `(.L_x_65) ;  /* 0x0000004000057945 */ /* 0x000fe80003800200 */
[----:B------:R-:W-:Y:S05]  /*2780*/  @P3 BRA `(.L_x_66) ;  /* 0x0000000000083947 */ /* 0x000fea0003800000 */
[----:B------:R-:W2:Y:S02]  /*2790*/  SYNCS.CCTL.IV [UR8+0x18000] ;  /* 0x01800000ff0079b1 */ /* 0x000ea40008000008 */
[----:B--2---:R-:W2:Y:S02]  /*27a0*/  SYNCS.CCTL.IV [UR8+0x18020] ;  /* 0x01802000ff0079b1 */ /* 0x004ea40008000008 */
.L_x_66:
[----:B------:R-:W-:Y:S05]  /*27b0*/  BSYNC.RECONVERGENT B5 ;  /* 0x0000000000057941 */ /* 0x000fea0003800200 */
.L_x_65:
[----:B--2---:R-:W-:Y:S06]  /*27c0*/  BAR.SYNC.DEFER_BLOCKING 0x0 ;  /* 0x0000000000007b1d */ /* 0x004fec0000010000 */
[----:B------:R-:W-:Y:S04]  /*27d0*/  BSSY.RECONVERGENT B5, `(.L_x_67) ;  /* 0x0000004000057945 */ /* 0x000fe80003800200 */
[----:B------:R-:W-:Y:S05]  /*27e0*/  @P3 BRA `(.L_x_68) ;  /* 0x0000000000083947 */ /* 0x000fea0003800000 */
[----:B------:R-:W2:Y:S02]  /*27f0*/  SYNCS.CCTL.IV [UR8+0x18008] ;  /* 0x01800800ff0079b1 */ /* 0x000ea40008000008 */
[----:B--2---:R-:W2:Y:S02]  /*2800*/  SYNCS.CCTL.IV [UR8+0x18028] ;  /* 0x01802800ff0079b1 */ /* 0x004ea40008000008 */
.L_x_68:
[----:B------:R-:W-:Y:S05]  /*2810*/  BSYNC.RECONVERGENT B5 ;  /* 0x0000000000057941 */ /* 0x000fea0003800200 */
.L_x_67:
[----:B--2---:R-:W-:Y:S06]  /*2820*/  BAR.SYNC.DEFER_BLOCKING 0x0 ;  /* 0x0000000000007b1d */ /* 0x004fec0000010000 */
[----:B------:R-:W-:Y:S04]  /*2830*/  BSSY.RECONVERGENT B5, `(.L_x_69) ;  /* 0x0000004000057945 */ /* 0x000fe80003800200 */
[----:B------:R-:W-:Y:S05]  /*2840*/  @P3 BRA `(.L_x_70) ;  /* 0x0000000000083947 */ /* 0x000fea0003800000 */
[----:B------:R-:W2:Y:S02]  /*2850*/  SYNCS.CCTL.IV [UR8+0x18010] ;  /* 0x01801000ff0079b1 */ /* 0x000ea40008000008 */
[----:B--2---:R-:W2:Y:S02]  /*2860*/  SYNCS.CCTL.IV [UR8+0x18030] ;  /* 0x01803000ff0079b1 */ /* 0x004ea40008000008 */
.L_x_70:
[----:B------:R-:W-:Y:S05]  /*2870*/  BSYNC.RECONVERGENT B5 ;  /* 0x0000000000057941 */ /* 0x000fea0003800200 */
.L_x_69:
[----:B------:R-:W-:Y:S01]  /*2880*/  USHF.L.U32 UR9, UR9, 0x15, URZ ;  /* 0x0000001509097899 */ /* 0x000fe200080006ff */
[----:B------:R-:W-:Y:S01]  /*2890*/  IMAD.SHL.U32 R3, R0, 0x10, RZ ;  /* 0x0000001000037824 */ /* 0x000fe200078e00ff */
[----:B------:R-:W-:Y:S01]  /*28a0*/  LOP3.LUT R2, R2, 0x1800, RZ, 0xc0, !PT ;  /* 0x0000180002027812 */ /* 0x000fe200078ec0ff */
[C---:B------:R-:W-:Y:S01]  /*28b0*/  IMAD.SHL.U32 R4, R0.reuse, 0x4, RZ ;  /* 0x0000000400047824 */ /* 0x040fe200078e00ff */
[----:B------:R-:W-:Y:S01]  /*28c0*/  ULOP3.LUT UR9, UR9, 0x600000, URZ, 0xc0, !UPT ;  /* 0x0060000009097892 */ /* 0x000fe2000f8ec0ff */
[----:B------:R-:W-:Y:S01]  /*28d0*/  IMAD.SHL.U32 R0, R0, 0x80, RZ ;  /* 0x0000008000007824 */ /* 0x000fe200078e00ff */
[----:B------:R-:W-:Y:S02]  /*28e0*/  LOP3.LUT R3, R2, 0x70, R3, 0xf8, !PT ;  /* 0x0000007002037812 */ /* 0x000fe400078ef803 */
[----:B------:R-:W-:Y:S01]  /*28f0*/  ELECT P0, URZ, PT ;  /* 0x0000000000ff782f */ /* 0x000fe20003800000 */
[----:B------:R-:W-:Y:S01]  /*2900*/  UIADD3 UR9, UPT, UPT, UR11, UR9, URZ ;  /* 0x000000090b097290 */ /* 0x000fe2000fffe0ff */
[----:B------:R-:W-:Y:S01]  /*2910*/  LOP3.LUT R3, R3, 0x40, R4, 0x78, !PT ;  /* 0x0000004003037812 */ /* 0x000fe200078e7804 */
[----:B------:R-:W-:Y:S01]  /*2920*/  UMOV UR10, UR23 ;  /* 0x00000017000a7c82 */ /* 0x000fe20008000000 */
[----:B------:R-:W-:-:S02]  /*2930*/  ISETP.LT.U32.AND P0, PT, R36, 0x20, P0 ;  /* 0x000000202400780c */ /* 0x000fc40000701070 */
[----:B------:R-:W-:-:S04]  /*2940*/  LOP3.LUT R0, R3, 0x780, R0, 0xf8, !PT ;  /* 0x0000078003007812 */ /* 0x000fc800078ef800 */
[----:B-----5:R-:W-:Y:S01]  /*2950*/  LDTM.16dp32bit_t0_t15.x32 R4, tmem[UR9] ;  /* 0x00000009000479ee */ /* 0x020fe20008a80000 */
[----:B------:R-:W3:Y:S01]  /*2960*/  LDTM.16dp32bit_t16_t31.x32 R4, tmem[UR9+0x20] ;  /* 0x00002009000479ee */ /* 0x000ee20008aa0000 */
[C---:B------:R-:W-:Y:S01]  /*2970*/  LOP3.LUT R2, R0.reuse, 0x10, RZ, 0x3c, !PT ;  /* 0x0000001000027812 */ /* 0x040fe200078e3cff */
[----:B------:R-:W-:Y:S01]  /*2980*/  NOP ;  /* 0x0000000000007918 */ /* 0x000fe20000000000 */
[----:B------:R-:W-:Y:S01]  /*2990*/  LOP3.LUT R3, R0, 0x20, RZ, 0x3c, !PT ;  /* 0x0000002000037812 */ /* 0x000fe200078e3cff */
[----:B------:R-:W-:Y:S02]  /*29a0*/  UMOV UR9, UR27 ;  /* 0x0000001b00097c82 */ /* 0x000fe40008000000 */
[----:B---3--:R-:W-:Y:S01]  /*29b0*/  VOTEU.ANY UP1, P0 ;  /* 0x0000000000ff7886 */ /* 0x008fe20000020100 */
[----:B------:R-:W-:Y:S01]  /*29c0*/  VOTEU.ANY UP0, P0 ;  /* 0x0000000000ff7886 */ /* 0x000fe20000000100 */
[----:B------:R-:W-:Y:S02]  /*29d0*/  F2FP.BF16.F32.PACK_AB R4, R5, R4 ;  /* 0x000000040504723e */ /* 0x000fe400000010ff */
[----:B------:R-:W-:-:S02]  /*29e0*/  F2FP.BF16.F32.PACK_AB R5, R7, R6 ;  /* 0x000000060705723e */ /* 0x000fc400000010ff */
[----:B------:R-:W-:Y:S02]  /*29f0*/  F2FP.BF16.F32.PACK_AB R12, R13, R12 ;  /* 0x0000000c0d0c723e */ /* 0x000fe400000010ff */
[----:B------:R-:W-:Y:S02]  /*2a00*/  F2FP.BF16.F32.PACK_AB R6, R9, R8 ;  /* 0x000000080906723e */ /* 0x000fe400000010ff */
[----:B------:R-:W-:Y:S02]  /*2a10*/  F2FP.BF16.F32.PACK_AB R7, R11, R10 ;  /* 0x0000000a0b07723e */ /* 0x000fe400000010ff */
[----:B------:R-:W-:Y:S02]  /*2a20*/  F2FP.BF16.F32.PACK_AB R13, R15, R14 ;  /* 0x0000000e0f0d723e */ /* 0x000fe400000010ff */
[----:B------:R-:W-:Y:S01]  /*2a30*/  F2FP.BF16.F32.PACK_AB R20, R21, R20 ;  /* 0x000000141514723e */ /* 0x000fe200000010ff */
[----:B--2---:R2:W-:Y:S01]  /*2a40*/  STS.128 [R0+UR8], R4 ;  /* 0x0000000400007988 */ /* 0x0045e20008000c08 */
[----:B------:R-:W-:-:S02]  /*2a50*/  F2FP.BF16.F32.PACK_AB R14, R17, R16 ;  /* 0x00000010110e723e */ /* 0x000fc400000010ff */
[----:B------:R-:W-:Y:S02]  /*2a60*/  F2FP.BF16.F32.PACK_AB R15, R19, R18 ;  /* 0x00000012130f723e */ /* 0x000fe400000010ff */
[----:B------:R-:W-:Y:S02]  /*2a70*/  F2FP.BF16.F32.PACK_AB R21, R23, R22 ;  /* 0x000000161715723e */ /* 0x000fe400000010ff */
[----:B------:R-:W-:Y:S01]  /*2a80*/  F2FP.BF16.F32.PACK_AB R28, R29, R28 ;  /* 0x0000001c1d1c723e */ /* 0x000fe200000010ff */
[----:B------:R2:W-:Y:S01]  /*2a90*/  STS.128 [R2+UR8], R12 ;  /* 0x0000000c02007988 */ /* 0x0005e20008000c08 */
[----:B------:R-:W-:Y:S02]  /*2aa0*/  F2FP.BF16.F32.PACK_AB R22, R25, R24 ;  /* 0x000000181916723e */ /* 0x000fe400000010ff */
[----:B------:R-:W-:Y:S02]  /*2ab0*/  F2FP.BF16.F32.PACK_AB R23, R27, R26 ;  /* 0x0000001a1b17723e */ /* 0x000fe400000010ff */
[----:B------:R-:W-:-:S02]  /*2ac0*/  F2FP.BF16.F32.PACK_AB R29, R31, R30 ;  /* 0x0000001e1f1d723e */ /* 0x000fc400000010ff */
[----:B------:R-:W-:Y:S01]  /*2ad0*/  F2FP.BF16.F32.PACK_AB R30, R33, R32 ;  /* 0x00000020211e723e */ /* 0x000fe200000010ff */
[----:B------:R2:W-:Y:S01]  /*2ae0*/  STS.128 [R3+UR8], R20 ;  /* 0x0000001403007988 */ /* 0x0005e20008000c08 */
[----:B------:R-:W-:Y:S02]  /*2af0*/  F2FP.BF16.F32.PACK_AB R31, R35, R34 ;  /* 0x00000022231f723e */ /* 0x000fe400000010ff */
[----:B------:R-:W-:-:S05]  /*2b00*/  LOP3.LUT R8, R0, 0x30, RZ, 0x3c, !PT ;  /* 0x0000003000087812 */ /* 0x000fca00078e3cff */
[----:B------:R2:W-:Y:S01]  /*2b10*/  STS.128 [R8+UR8], R28 ;  /* 0x0000001c08007988 */ /* 0x0005e20008000c08 */
[----:B------:R3:W-:Y:S06]  /*2b20*/  MEMBAR.ALL.CTA ;  /* 0x0000000000007992 */ /* 0x0007ec0000008000 */
[----:B---3--:R-:W3:Y:S02]  /*2b30*/  FENCE.VIEW.ASYNC.S ;  /* 0x00000000000073c6 */ /* 0x008ee40000000000 */
[----:B---3--:R-:W-:Y:S06]  /*2b40*/  BAR.SYNC.DEFER_BLOCKING 0x0 ;  /* 0x0000000000007b1d */ /* 0x008fec0000010000 */
[----:B------:R2:W-:Y:S01]  /*2b50*/  @UP1 UTMASTG.2D [UR8], [UR12] ;  /* 0x000000080c0013b5 */ /* 0x0005e20008008000 */
[----:B------:R0:W-:Y:S01]  /*2b60*/  UTMACMDFLUSH ;  /* 0x00000000000079b7 */ /* 0x0001e20000000000 */
[----:B------:R-:W-:-:S04]  /*2b70*/  DEPBAR.LE SB0, 0x0 ;  /* 0x000080000000791a */ /* 0x000fc80000000000 */
[----:B------:R-:W-:Y:S08]  /*2b80*/  BAR.SYNC.DEFER_BLOCKING 0x0 ;  /* 0x0000000000007b1d */ /* 0x000ff00000010000 */
[----:B------:R-:W-:Y:S06]  /*2b90*/  BAR.SYNC.DEFER_BLOCKING 0x0 ;  /* 0x0000000000007b1d */ /* 0x000fec0000010000 */
[----:B--2---:R-:W-:Y:S05]  /*2ba0*/  @P2 BRA `(.L_x_71) ;  /* 0x0000000000a02947 */ /* 0x004fea0003800000 */
[----:B------:R-:W2:Y:S01]  /*2bb0*/  S2UR UR5, SR_CgaCtaId ;  /* 0x00000000000579c3 */ /* 0x000ea20000008800 */
[----:B------:R-:W-:Y:S01]  /*2bc0*/  NOP ;  /* 0x0000000000007918 */ /* 0x000fe20000000000 */
[----:B------:R-:W-:Y:S01]  /*2bd0*/  UMOV UR4, 0x50 ;  /* 0x0000005000047882 */ /* 0x000fe20000000000 */
[----:B------:R-:W-:Y:S02]  /*2be0*/  IMAD.U32 R0, RZ, RZ, UR11 ;  /* 0x0000000bff007e24 */ /* 0x000fe4000f8e00ff */
[----:B------:R-:W-:Y:S02]  /*2bf0*/  IMAD.MOV.U32 R3, RZ, RZ, 0x3 ;  /* 0x00000003ff037424 */ /* 0x000fe400078e00ff */
[----:B------:R-:W-:Y:S01]  /*2c00*/  IMAD.MOV.U32 R7, RZ, RZ, 0x1 ;  /* 0x00000001ff077424 */ /* 0x000fe200078e00ff */
[----:B------:R-:W-:-:S04]  /*2c10*/  LOP3.LUT R0, R0, 0xffff, RZ, 0xc0, !PT ;  /* 0x0000ffff00007812 */ /* 0x000fc800078ec0ff */
[----:B------:R-:W-:-:S05]  /*2c20*/  SHF.R.U32.HI R0, RZ, 0x5, R0 ;  /* 0x00000005ff007819 */ /* 0x000fca0000011600 */
[----:B------:R-:W-:Y:S01]  /*2c30*/  VIADD R2, R0, 0x10 ;  /* 0x0000001000027836 */ /* 0x000fe20000000000 */
[----:B------:R-:W-:Y:S01]  /*2c40*/  SHF.L.U32 R0, R3, R0, RZ ;  /* 0x0000000003007219 */ /* 0x000fe200000006ff */
[----:B--2---:R-:W-:-:S03]  /*2c50*/  ULEA UR6, UR5, UR4, 0x18 ;  /* 0x0000000405067291 */ /* 0x004fc6000f8ec0ff */
[----:B------:R-:W-:-:S04]  /*2c60*/  SHF.L.U32 R3, R7, R2, RZ ;  /* 0x0000000207037219 */ /* 0x000fc800000006ff */
[----:B------:R-:W-:Y:S02]  /*2c70*/  LOP3.LUT R0, R3, R0, RZ, 0xfc, !PT ;  /* 0x0000000003007212 */ /* 0x000fe400078efcff */
[----:B------:R-:W2:Y:S02]  /*2c80*/  LDS R5, [UR6] ;  /* 0x00000006ff057984 */ /* 0x000ea40008000800 */
[C---:B------:R-:W-:Y:S02]  /*2c90*/  LOP3.LUT R2, R0.reuse, 0xffff, RZ, 0xc0, !PT ;  /* 0x0000ffff00027812 */ /* 0x040fe400078ec0ff */
[----:B--2---:R-:W-:-:S04]  /*2ca0*/  LOP3.LUT R3, R0, 0xffff, R5, 0x80, !PT ;  /* 0x0000ffff00037812 */ /* 0x004fc800078e8005 */
[----:B------:R-:W-:-:S13]  /*2cb0*/  ISETP.NE.AND P0, PT, R3, R2, PT ;  /* 0x000000020300720c */ /* 0x000fda0003f05270 */
[----:B------:R-:W-:Y:S05]  /*2cc0*/  @P0 BRA `(.L_x_72) ;  /* 0x0000000000500947 */ /* 0x000fea0003800000 */
[----:B------:R-:W-:Y:S02]  /*2cd0*/  SHF.R.U32.HI R5, RZ, 0x10, R5 ;  /* 0x00000010ff057819 */ /* 0x000fe40000011605 */
[----:B------:R-:W-:-:S04]  /*2ce0*/  SHF.R.U32.HI R2, RZ, 0x10, R0 ;  /* 0x00000010ff027819 */ /* 0x000fc80000011600 */
[----:B------:R-:W-:-:S04]  /*2cf0*/  LOP3.LUT R5, R5, R2, RZ, 0xc0, !PT ;  /* 0x0000000205057212 */ /* 0x000fc800078ec0ff */
[----:B------:R-:W-:-:S13]  /*2d00*/  ISETP.NE.AND P0, PT, R5, R2, PT ;  /* 0x000000020500720c */ /* 0x000fda0003f05270 */
[----:B------:R-:W-:Y:S05]  /*2d10*/  @P0 BRA `(.L_x_73) ;  /* 0x0000000000300947 */ /* 0x000fea0003800000 */
[----:B------:R-:W-:Y:S01]  /*2d20*/  R2UR UR4, R0 ;  /* 0x00000000000472ca */ /* 0x000fe200000e0000 */
[----:B------:R-:W-:Y:S01]  /*2d30*/  VOTEU.ANY UR5, UPT, PT ;  /* 0x0000000000057886 */ /* 0x000fe200038e0100 */
[----:B------:R-:W2:Y:S01]  /*2d40*/  S2R R0, SR_LANEID ;  /* 0x0000000000007919 */ /* 0x000ea20000000000 */
[----:B------:R-:W-:-:S10]  /*2d50*/  UFLO.U32 UR5, UR5 ;  /* 0x00000005000572bd */ /* 0x000fd400080e0000 */
[----:B------:R-:W-:-:S06]  /*2d60*/  ULOP3.LUT UR4, URZ, UR4, URZ, 0x33, !UPT ;  /* 0x00000004ff047292 */ /* 0x000fcc000f8e33ff */
[----:B------:R-:W-:-:S04]  /*2d70*/  IMAD.U32 R2, RZ, RZ, UR4 ;  /* 0x00000004ff027e24 */ /* 0x000fc8000f8e00ff */
[----:B------:R-:W3:Y:S02]  /*2d80*/  REDUX UR7, R2 ;  /* 0x00000000020773c4 */ /* 0x000ee40000000000 */
[----:B------:R4:W-:Y:S01]  /*2d90*/  UTCATOMSWS.AND URZ, UR4 ;  /* 0x0000000400ff79e3 */ /* 0x0009e20008000000 */
[----:B--2---:R-:W-:Y:S01]  /*2da0*/  ISETP.EQ.U32.AND P0, PT, R0, UR5, PT ;  /* 0x0000000500007c0c */ /* 0x004fe2000bf02070 */
[----:B---3--:R-:W-:-:S12]  /*2db0*/  IMAD.U32 R0, RZ, RZ, UR7 ;  /* 0x00000007ff007e24 */ /* 0x008fd8000f8e00ff */
[----:B------:R4:W-:Y:S01]  /*2dc0*/  @P0 ATOMS.AND RZ, [UR6], R0 ;  /* 0x00000000ffff098c */ /* 0x0009e2000a800006 */
[----:B------:R-:W-:Y:S05]  /*2dd0*/  BRA `(.L_x_71) ;  /* 0x0000000000147947 */ /* 0x000fea0003800000 */
.L_x_73:
[----:B------:R-:W-:-:S07]  /*2de0*/  MOV R2, 0x2e00 ;  /* 0x00002e0000027802 */ /* 0x000fce0000000f00 */
[----:B-1----:R-:W-:Y:S05]  /*2df0*/  CALL.REL.NOINC `($__internal_0_$__cuda_sm10x_tcgen05_guardrail_trap_col_being_dealloced_not_returned_by_alloc) ;  /* 0x0000000000447944 */ /* 0x002fea0003c00000 */
[----:B------:R-:W-:Y:S05]  /*2e00*/  BRA `(.L_x_71) ;  /* 0x0000000000087947 */ /* 0x000fea0003800000 */
.L_x_72:
[----:B------:R-:W-:-:S07]  /*2e10*/  MOV R2, 0x2e30 ;  /* 0x00002e3000027802 */ /* 0x000fce0000000f00 */
[----:B-1----:R-:W-:Y:S05]  /*2e20*/  CALL.REL.NOINC `($__internal_2_$__cuda_sm10x_tcgen05_guardrail_trap_unallocated_columns_being_dealloced) ;  /* 0x0000000000507944 */ /* 0x002fea0003c00000 */
.L_x_71:
[----:B------:R-:W-:Y:S01]  /*2e30*/  NOP ;  /* 0x0000000000007918 */ /* 0x000fe20000000000 */
[----:B----4-:R-:W-:Y:S05]  /*2e40*/  EXIT ;  /* 0x000000000000794d */ /* 0x010fea0003800000 */
.L_x_58:
[----:B------:R-:W2:Y:S02]  /*2e50*/  SYNCS.PHASECHK.TRANS64.TRYWAIT P0, [UR8+0x18000], RZ ;  /* 0x018000ffff0075a7 */ /* 0x000ea40008001108 */
[----:B--2---:R-:W-:Y:S05]  /*2e60*/  @!P0 BRA `(.L_x_58) ;  /* 0xfffffffc00f88947 */ /* 0x004fea000383ffff */
[----:B------:R-:W-:Y:S05]  /*2e70*/  BRA `(.L_x_74) ;  /* 0xffffffec00607947 */ /* 0x000fea000383ffff */
.L_x_60:
[----:B------:R-:W2:Y:S02]  /*2e80*/  SYNCS.PHASECHK.TRANS64.TRYWAIT P1, [UR8+0x18020], RZ ;  /* 0x018020ffff0075a7 */ /* 0x000ea40008021108 */
[----:B--2---:R-:W-:Y:S05]  /*2e90*/  @!P1 BRA `(.L_x_60) ;  /* 0xfffffffc00f89947 */ /* 0x004fea000383ffff */
[----:B------:R-:W-:Y:S05]  /*2ea0*/  BRA `(.L_x_75) ;  /* 0xfffffff000507947 */ /* 0x000fea000383ffff */
.L_x_61:
[----:B------:R-:W3:Y:S02]  /*2eb0*/  SYNCS.PHASECHK.TRANS64.TRYWAIT P0, [UR46+0x18000], R3 ;  /* 0x01800003ff0075a7 */ /* 0x000ee4000800112e */
[----:B---3--:R-:W-:Y:S05]  /*2ec0*/  @!P0 BRA `(.L_x_61) ;  /* 0xfffffffc00f88947 */ /* 0x008fea000383ffff */
[----:B------:R-:W-:Y:S05]  /*2ed0*/  BRA `(.L_x_76) ;  /* 0xfffffff000d47947 */ /* 0x000fea000383ffff */
.L_x_63:
[----:B------:R-:W3:Y:S02]  /*2ee0*/  SYNCS.PHASECHK.TRANS64.TRYWAIT P0, [UR46+0x18020], R3 ;  /* 0x01802003ff0075a7 */ /* 0x000ee4000800112e */
[----:B---3--:R-:W-:Y:S05]  /*2ef0*/  @!P0 BRA `(.L_x_63) ;  /* 0xfffffffc00f88947 */ /* 0x008fea000383ffff */
[----:B------:R-:W-:Y:S05]  /*2f00*/  BRA `(.L_x_77) ;  /* 0xfffffff400f07947 */ /* 0x000fea000383ffff */
        .weak           $__internal_0_$__cuda_sm10x_tcgen05_guardrail_trap_col_being_dealloced_not_returned_by_alloc
        .type           $__internal_0_$__cuda_sm10x_tcgen05_guardrail_trap_col_being_dealloced_not_returned_by_alloc,@function
        .size           $__internal_0_$__cuda_sm10x_tcgen05_guardrail_trap_col_being_dealloced_not_returned_by_alloc,($__internal_1_$__cuda_sm10x_tcgen05_guardrail_trap_phase_invalid_during_alloc - $__internal_0_$__cuda_sm10x_tcgen05_guardrail_trap_col_being_dealloced_not_returned_by_alloc)
$__internal_0_$__cuda_sm10x_tcgen05_guardrail_trap_col_being_dealloced_not_returned_by_alloc:
[----:B------:R-:W-:Y:S05]  /*2f10*/  BPT.TRAP 0x1 ;  /* 0x000000040000795c */ /* 0x000fea0000300000 */
[----:B------:R-:W-:-:S04]  /*2f20*/  IMAD.MOV.U32 R3, RZ, RZ, 0x0 ;  /* 0x00000000ff037424 */ /* 0x000fc800078e00ff */
[----:B------:R-:W-:Y:S05]  /*2f30*/  RET.REL.NODEC R2 `(gluon_tcgen05) ;  /* 0xffffffd002307950 */ /* 0x000fea0003c3ffff */
        .weak           $__internal_1_$__cuda_sm10x_tcgen05_guardrail_trap_phase_invalid_during_alloc
        .type           $__internal_1_$__cuda_sm10x_tcgen05_guardrail_trap_phase_invalid_during_alloc,@function
        .size           $__internal_1_$__cuda_sm10x_tcgen05_guardrail_trap_phase_invalid_during_alloc,($__internal_2_$__cuda_sm10x_tcgen05_guardrail_trap_unallocated_columns_being_dealloced - $__internal_1_$__cuda_sm10x_tcgen05_guardrail_trap_phase_invalid_during_alloc)
$__internal_1_$__cuda_sm10x_tcgen05_guardrail_trap_phase_invalid_during_alloc:
[----:B------:R-:W-:Y:S05]  /*2f40*/  BPT.TRAP 0x1 ;  /* 0x000000040000795c */ /* 0x000fea0000300000 */
[----:B------:R-:W-:-:S04]  /*2f50*/  IMAD.MOV.U32 R3, RZ, RZ, 0x0 ;  /* 0x00000000ff037424 */ /* 0x000fc800078e00ff */
[----:B------:R-:W-:Y:S05]  /*2f60*/  RET.REL.NODEC R2 `(gluon_tcgen05) ;  /* 0xffffffd002247950 */ /* 0x000fea0003c3ffff */
        .weak           $__internal_2_$__cuda_sm10x_tcgen05_guardrail_trap_unallocated_columns_being_dealloced
        .type           $__internal_2_$__cuda_sm10x_tcgen05_guardrail_trap_unallocated_columns_being_dealloced,@function
        .size           $__internal_2_$__cuda_sm10x_tcgen05_guardrail_trap_unallocated_columns_being_dealloced,(.L_x_81 - $__internal_2_$__cuda_sm10x_tcgen05_guardrail_trap_unallocated_columns_being_dealloced)
$__internal_2_$__cuda_sm10x_tcgen05_guardrail_trap_unallocated_columns_being_dealloced:
[----:B------:R-:W-:Y:S05]  /*2f70*/  BPT.TRAP 0x1 ;  /* 0x000000040000795c */ /* 0x000fea0000300000 */
[----:B------:R-:W-:-:S04]  /*2f80*/  IMAD.MOV.U32 R3, RZ, RZ, 0x0 ;  /* 0x00000000ff037424 */ /* 0x000fc800078e00ff */
[----:B------:R-:W-:Y:S05]  /*2f90*/  RET.REL.NODEC R2 `(gluon_tcgen05) ;  /* 0xffffffd002187950 */ /* 0x000fea0003c3ffff */
.L_x_78:
[----:B------:R-:W-:-:S00]  /*2fa0*/  BRA `(.L_x_78) ;  /* 0xfffffffc00fc7947 */ /* 0x000fc0000383ffff */
[----:B------:R-:W-:-:S00]  /*2fb0*/  NOP ;  /* 0x0000000000007918 */ /* 0x000fc00000000000 */
        /* <DEDUP_REMOVED lines=12> */
.L_x_81:


//--------------------- .nv.shared.gluon_tcgen05  --------------------------
	.section	.nv.shared.gluon_tcgen05,"aw",@nobits
	.sectionflags	@""
	.align	16
	.zero		1024


//--------------------- .nv.shared.reserved.0     --------------------------
	.section	.nv.shared.reserved.0,"aw",@nobits
	.align	8
	.weak		__nv_reservedSMEM_offset_0_alias
	.size		__nv_reservedSMEM_offset_0_alias, 0, 64
	.other		__nv_reservedSMEM_offset_0_alias,@"STO_CUDA_RESERVED_SHARED STV_DEFAULT"
__nv_reservedSMEM_offset_0_alias:
	.zero		0
.nv.shared.reserved.0:
	.zero		64
	.weak		__nv_reservedSMEM_allocation_phase
	.type		__nv_reservedSMEM_allocation_phase,@object
	.size		__nv_reservedSMEM_allocation_phase,(.L_0 - __nv_reservedSMEM_allocation_phase)
__nv_reservedSMEM_allocation_phase:
	.zero		1
.L_0:
	.zero		7
	.weak		__nv_reservedSMEM_devtool_atexit_pc
	.type		__nv_reservedSMEM_devtool_atexit_pc,@object
	.size		__nv_reservedSMEM_devtool_atexit_pc,(__nv_reservedSMEM_allocation_mask - __nv_reservedSMEM_devtool_atexit_pc)
__nv_reservedSMEM_devtool_atexit_pc:
	.zero		8
	.weak		__nv_reservedSMEM_allocation_mask
	.type		__nv_reservedSMEM_allocation_mask,@object
	.size		__nv_reservedSMEM_allocation_mask,(.L_2 - __nv_reservedSMEM_allocation_mask)
__nv_reservedSMEM_allocation_mask:
	.zero		4
.L_2:


//--------------------- .nv.constant0.gluon_tcgen05 --------------------------
	.section	.nv.constant0.gluon_tcgen05,"a",@progbits
	.sectionflags	@""
	.align	4
.nv.constant0.gluon_tcgen05:
	.zero		976


//--------------------- SYMBOLS --------------------------

	.type		.nv.reservedSmem.offset0,@object
	.size		.nv.reservedSmem.offset0,0x4
	.type		.nv.reservedSmem.cap,@object
	.size		.nv.reservedSmem.cap,0x4
